	.target	sm_90a

	.elftype	@"ET_EXEC"


//--------------------- .note.nv.tkinfo           --------------------------
	.section	.note.nv.tkinfo,"",@"SHT_NOTE"
	.sectionflags	@"SHF_NOTE_NV_TKINFO"
	.tkinfo
        /*0018*/ 	.word	0x00000002
        /*0030*/ 	.string	""
        /*0030*/ 	.string	"ptxas"
        /*0030*/ 	.string	"Cuda compilation tools, release 13.0, V13.0.88"
        /*0030*/ 	.string	"Build cuda_13.0.r13.0/compiler.36424714_0"
        /*0030*/ 	.string	"-arch sm_90a -m 64 "



//--------------------- .note.nv.cuinfo           --------------------------
	.section	.note.nv.cuinfo,"",@"SHT_NOTE"
	.sectionflags	@"SHF_NOTE_NV_CUINFO"
        /*0018*/ 	.short	0x0002
        /*001a*/ 	.short	0x005a
        /*001c*/ 	.short	0x0082
	.zero		2


//--------------------- .nv.info                  --------------------------
	.section	.nv.info,"",@"SHT_CUDA_INFO"
	.align	4


	//----- nvinfo : EIATTR_REGCOUNT
	.align		4
        /*0000*/ 	.byte	0x04, 0x2f
        /*0002*/ 	.short	(.L_15 - .L_14)
	.align		4
.L_14:
        /*0004*/ 	.word	index@(_ZN7cutlass13device_kernelINS_4gemm6kernel13GemmUniversalIN4cute5tupleIJiiiiEEENS1_10collective13CollectiveMmaINS1_34MainloopSm90TmaGmmaWarpSpecializedILi17ENS5_IJNS4_1CILi2EEENSA_ILi1EEESC_EEENS1_35KernelTmaWarpSpecializedCooperativeEEENS5_IJNSA_ILi256EEENSA_ILi160EEENSA_ILi32EEEEEEaNS5_IJlSC_lEEEaSK_NS4_8TiledMMAINS4_8MMA_AtomIJNS4_4SM904GMMA26MMA_64x32x32_S32S8S8_SS_TNEEEENS4_6LayoutISD_NS5_IJSC_NSA_ILi0EEESS_EEEEENS5_IJNS4_10UnderscoreESV_SV_EEEEENS4_13SM90_TMA_LOADENS4_14ComposedLayoutINS4_7SwizzleILi1ELi4ELi3EEENS4_18smem_ptr_flag_bitsILi8EEENSR_INS5_IJNSA_ILi8EEESI_EEENS5_IJSI_SC_EEEEEEEvNS4_8identityENS4_23SM90_TMA_LOAD_MULTICASTES18_vS19_EENS_8epilogue10collective6detail29Sm90TmaWarpSpecializedAdapterINS1D_15DefaultEpilogueIaSK_SK_NS1C_6thread17LinearCombinationIaLi1EiiLNS1H_9ScaleType4KindE0ELNS_15FloatRoundStyleE2EaEENS1_15EpilogueDefaultEEEEEvvEEEEvNT_6ParamsE)
        /*0008*/ 	.word	0x000000a8


	//----- nvinfo : EIATTR_FRAME_SIZE
	.align		4
.L_15:
        /*000c*/ 	.byte	0x04, 0x11
        /*000e*/ 	.short	(.L_17 - .L_16)
	.align		4
.L_16:
        /*0010*/ 	.word	index@(_ZN7cutlass13device_kernelINS_4gemm6kernel13GemmUniversalIN4cute5tupleIJiiiiEEENS1_10collective13CollectiveMmaINS1_34MainloopSm90TmaGmmaWarpSpecializedILi17ENS5_IJNS4_1CILi2EEENSA_ILi1EEESC_EEENS1_35KernelTmaWarpSpecializedCooperativeEEENS5_IJNSA_ILi256EEENSA_ILi160EEENSA_ILi32EEEEEEaNS5_IJlSC_lEEEaSK_NS4_8TiledMMAINS4_8MMA_AtomIJNS4_4SM904GMMA26MMA_64x32x32_S32S8S8_SS_TNEEEENS4_6LayoutISD_NS5_IJSC_NSA_ILi0EEESS_EEEEENS5_IJNS4_10UnderscoreESV_SV_EEEEENS4_13SM90_TMA_LOADENS4_14ComposedLayoutINS4_7SwizzleILi1ELi4ELi3EEENS4_18smem_ptr_flag_bitsILi8EEENSR_INS5_IJNSA_ILi8EEESI_EEENS5_IJSI_SC_EEEEEEEvNS4_8identityENS4_23SM90_TMA_LOAD_MULTICASTES18_vS19_EENS_8epilogue10collective6detail29Sm90TmaWarpSpecializedAdapterINS1D_15DefaultEpilogueIaSK_SK_NS1C_6thread17LinearCombinationIaLi1EiiLNS1H_9ScaleType4KindE0ELNS_15FloatRoundStyleE2EaEENS1_15EpilogueDefaultEEEEEvvEEEEvNT_6ParamsE)
        /*0014*/ 	.word	0x00000000


	//----- nvinfo : EIATTR_MIN_STACK_SIZE
	.align		4
.L_17:
        /*0018*/ 	.byte	0x04, 0x12
        /*001a*/ 	.short	(.L_19 - .L_18)
	.align		4
.L_18:
        /*001c*/ 	.word	index@(_ZN7cutlass13device_kernelINS_4gemm6kernel13GemmUniversalIN4cute5tupleIJiiiiEEENS1_10collective13CollectiveMmaINS1_34MainloopSm90TmaGmmaWarpSpecializedILi17ENS5_IJNS4_1CILi2EEENSA_ILi1EEESC_EEENS1_35KernelTmaWarpSpecializedCooperativeEEENS5_IJNSA_ILi256EEENSA_ILi160EEENSA_ILi32EEEEEEaNS5_IJlSC_lEEEaSK_NS4_8TiledMMAINS4_8MMA_AtomIJNS4_4SM904GMMA26MMA_64x32x32_S32S8S8_SS_TNEEEENS4_6LayoutISD_NS5_IJSC_NSA_ILi0EEESS_EEEEENS5_IJNS4_10UnderscoreESV_SV_EEEEENS4_13SM90_TMA_LOADENS4_14ComposedLayoutINS4_7SwizzleILi1ELi4ELi3EEENS4_18smem_ptr_flag_bitsILi8EEENSR_INS5_IJNSA_ILi8EEESI_EEENS5_IJSI_SC_EEEEEEEvNS4_8identityENS4_23SM90_TMA_LOAD_MULTICASTES18_vS19_EENS_8epilogue10collective6detail29Sm90TmaWarpSpecializedAdapterINS1D_15DefaultEpilogueIaSK_SK_NS1C_6thread17LinearCombinationIaLi1EiiLNS1H_9ScaleType4KindE0ELNS_15FloatRoundStyleE2EaEENS1_15EpilogueDefaultEEEEEvvEEEEvNT_6ParamsE)
        /*0020*/ 	.word	0x00000000
.L_19:


//--------------------- .nv.compat                --------------------------
	.section	.nv.compat,"",@"SHT_CUDA_COMPAT_INFO"
	.align	4
        /*0000*/ 	.byte	0x02, 0x09, 0x01, 0x00, 0x02, 0x02, 0x04, 0x00, 0x02, 0x05, 0x05, 0x00, 0x03, 0x07, 0x01, 0x01
        /*0010*/ 	.byte	0x02, 0x03, 0x01, 0x00, 0x02, 0x06, 0x01, 0x00, 0x04, 0x0b, 0x08, 0x00, 0x00, 0x00, 0x00, 0x00
        /*0020*/ 	.byte	0x00, 0x00, 0x00, 0x00


//--------------------- .nv.info._ZN7cutlass13device_kernelINS_4gemm6kernel13GemmUniversalIN4cute5tupleIJiiiiEEENS1_10collective13CollectiveMmaINS1_34MainloopSm90TmaGmmaWarpSpecializedILi17ENS5_IJNS4_1CILi2EEENSA_ILi1EEESC_EEENS1_35KernelTmaWarpSpecializedCooperativeEEENS5_IJNSA_ILi256EEENSA_ILi160EEENSA_ILi32EEEEEEaNS5_IJlSC_lEEEaSK_NS4_8TiledMMAINS4_8MMA_AtomIJNS4_4SM904GMMA26MMA_64x32x32_S32S8S8_SS_TNEEEENS4_6LayoutISD_NS5_IJSC_NSA_ILi0EEESS_EEEEENS5_IJNS4_10UnderscoreESV_SV_EEEEENS4_13SM90_TMA_LOADENS4_14ComposedLayoutINS4_7SwizzleILi1ELi4ELi3EEENS4_18smem_ptr_flag_bitsILi8EEENSR_INS5_IJNSA_ILi8EEESI_EEENS5_IJSI_SC_EEEEEEEvNS4_8identityENS4_23SM90_TMA_LOAD_MULTICASTES18_vS19_EENS_8epilogue10collective6detail29Sm90TmaWarpSpecializedAdapterINS1D_15DefaultEpilogueIaSK_SK_NS1C_6thread17LinearCombinationIaLi1EiiLNS1H_9ScaleType4KindE0ELNS_15FloatRoundStyleE2EaEENS1_15EpilogueDefaultEEEEEvvEEEEvNT_6ParamsE --------------------------
	.section	.nv.info._ZN7cutlass13device_kernelINS_4gemm6kernel13GemmUniversalIN4cute5tupleIJiiiiEEENS1_10collective13CollectiveMmaINS1_34MainloopSm90TmaGmmaWarpSpecializedILi17ENS5_IJNS4_1CILi2EEENSA_ILi1EEESC_EEENS1_35KernelTmaWarpSpecializedCooperativeEEENS5_IJNSA_ILi256EEENSA_ILi160EEENSA_ILi32EEEEEEaNS5_IJlSC_lEEEaSK_NS4_8TiledMMAINS4_8MMA_AtomIJNS4_4SM904GMMA26MMA_64x32x32_S32S8S8_SS_TNEEEENS4_6LayoutISD_NS5_IJSC_NSA_ILi0EEESS_EEEEENS5_IJNS4_10UnderscoreESV_SV_EEEEENS4_13SM90_TMA_LOADENS4_14ComposedLayoutINS4_7SwizzleILi1ELi4ELi3EEENS4_18smem_ptr_flag_bitsILi8EEENSR_INS5_IJNSA_ILi8EEESI_EEENS5_IJSI_SC_EEEEEEEvNS4_8identityENS4_23SM90_TMA_LOAD_MULTICASTES18_vS19_EENS_8epilogue10collective6detail29Sm90TmaWarpSpecializedAdapterINS1D_15DefaultEpilogueIaSK_SK_NS1C_6thread17LinearCombinationIaLi1EiiLNS1H_9ScaleType4KindE0ELNS_15FloatRoundStyleE2EaEENS1_15EpilogueDefaultEEEEEvvEEEEvNT_6ParamsE,"",@"SHT_CUDA_INFO"
	.sectionflags	@""
	.align	4


	//----- nvinfo : EIATTR_CUDA_API_VERSION
	.align		4
        /*0000*/ 	.byte	0x04, 0x37
        /*0002*/ 	.short	(.L_21 - .L_20)
.L_20:
        /*0004*/ 	.word	0x00000082


	//----- nvinfo : EIATTR_KPARAM_INFO
	.align		4
.L_21:
        /*0008*/ 	.byte	0x04, 0x17
        /*000a*/ 	.short	(.L_23 - .L_22)
.L_22:
        /*000c*/ 	.word	0x00000000
        /*0010*/ 	.short	0x0000
        /*0012*/ 	.short	0x0070
        /*0014*/ 	.byte	0x00, 0xf0, 0x01, 0x10


	//----- nvinfo : EIATTR_SPARSE_MMA_MASK
	.align		4
.L_23:
        /*0018*/ 	.byte	0x03, 0x50
        /*001a*/ 	.short	0x0000


	//----- nvinfo : EIATTR_MAXREG_COUNT
	.align		4
        /*001c*/ 	.byte	0x03, 0x1b
        /*001e*/ 	.short	0x00a8


	//----- nvinfo : EIATTR_NUM_BARRIERS
	.align		4
        /*0020*/ 	.byte	0x02, 0x4c
        /*0022*/ 	.byte	0x01
	.zero		1


	//----- nvinfo : EIATTR_EXTERNS
	.align		4
        /*0024*/ 	.byte	0x04, 0x0f
        /*0026*/ 	.short	(.L_25 - .L_24)


	//   ....[0]....
	.align		4
.L_24:
        /*0028*/ 	.word	index@(__assertfail)


	//----- nvinfo : EIATTR_MERCURY_ISA_VERSION
	.align		4
.L_25:
        /*002c*/ 	.byte	0x03, 0x5f
        /*002e*/ 	.short	0x0101


	//----- nvinfo : EIATTR_INT_WARP_WIDE_INSTR_OFFSETS
	.align		4
        /*0030*/ 	.byte	0x04, 0x31
        /*0032*/ 	.short	(.L_27 - .L_26)


	//   ....[0]....
.L_26:
        /*0034*/ 	.word	0x00000720


	//   ....[1]....
        /*0038*/ 	.word	0x00000740


	//   ....[2]....
        /*003c*/ 	.word	0x000008d0


	//----- nvinfo : EIATTR_COOP_GROUP_MASK_REGIDS
	.align		4
.L_27:
        /*0040*/ 	.byte	0x04, 0x29
        /*0042*/ 	.short	(.L_29 - .L_28)


	//   ....[0]....
.L_28:
        /*0044*/ 	.word	0xffffffff


	//   ....[1]....
        /*0048*/ 	.word	0xffffffff


	//   ....[2]....
        /*004c*/ 	.word	0xffffffff


	//   ....[3]....
        /*0050*/ 	.word	0xffffffff


	//   ....[4]....
        /*0054*/ 	.word	0xffffffff


	//   ....[5]....
        /*0058*/ 	.word	0xffffffff


	//----- nvinfo : EIATTR_COOP_GROUP_INSTR_OFFSETS
	.align		4
.L_29:
        /*005c*/ 	.byte	0x04, 0x28
        /*005e*/ 	.short	(.L_31 - .L_30)


	//   ....[0]....
.L_30:
        /*0060*/ 	.word	0x00000060


	//   ....[1]....
        /*0064*/ 	.word	0x00000070


	//   ....[2]....
        /*0068*/ 	.word	0x00000190


	//   ....[3]....
        /*006c*/ 	.word	0x00000590


	//   ....[4]....
        /*0070*/ 	.word	0x00000a00


	//   ....[5]....
        /*0074*/ 	.word	0x00001580


	//----- nvinfo : EIATTR_REG_RECONFIG
	.align		4
.L_31:
        /*0078*/ 	.byte	0x01, 0x54
	.zero		2


	//----- nvinfo : EIATTR_SYSCALL_OFFSETS
	.align		4
        /*007c*/ 	.byte	0x04, 0x46
        /*007e*/ 	.short	(.L_33 - .L_32)


	//   ....[0]....
.L_32:
        /*0080*/ 	.word	0x00001750


	//----- nvinfo : EIATTR_MBARRIER_INSTR_OFFSETS
	.align		4
.L_33:
        /*0084*/ 	.byte	0x04, 0x39
        /*0086*/ 	.short	(.L_35 - .L_34)


	//   ....[0]....
.L_34:
        /*0088*/ 	.word	0x00000330
        /*008c*/ 	.word	0x000000ff
        /*0090*/ 	.word	0x00000000
        /*0094*/ 	.short	0x0100
        /*0096*/ 	.byte	0x08
	.zero		1


	//   ....[1]....
        /*0098*/ 	.word	0x00000340
        /*009c*/ 	.word	0x000000ff
        /*00a0*/ 	.word	0x00000088
        /*00a4*/ 	.short	0x0100
        /*00a6*/ 	.byte	0x08
	.zero		1


	//   ....[2]....
        /*00a8*/ 	.word	0x00000350
        /*00ac*/ 	.word	0x000000ff
        /*00b0*/ 	.word	0x00000008
        /*00b4*/ 	.short	0x0100
        /*00b6*/ 	.byte	0x08
	.zero		1


	//   ....[3]....
        /*00b8*/ 	.word	0x00000360
        /*00bc*/ 	.word	0x000000ff
        /*00c0*/ 	.word	0x00000090
        /*00c4*/ 	.short	0x0100
        /*00c6*/ 	.byte	0x08
	.zero		1


	//   ....[4]....
        /*00c8*/ 	.word	0x00000370
        /*00cc*/ 	.word	0x000000ff
        /*00d0*/ 	.word	0x00000010
        /*00d4*/ 	.short	0x0100
        /*00d6*/ 	.byte	0x08
	.zero		1


	//   ....[5]....
        /*00d8*/ 	.word	0x00000380
        /*00dc*/ 	.word	0x000000ff
        /*00e0*/ 	.word	0x00000098
        /*00e4*/ 	.short	0x0100
        /*00e6*/ 	.byte	0x08
	.zero		1


	//   ....[6]....
        /*00e8*/ 	.word	0x00000390
        /*00ec*/ 	.word	0x000000ff
        /*00f0*/ 	.word	0x00000018
        /*00f4*/ 	.short	0x0100
        /*00f6*/ 	.byte	0x08
	.zero		1


	//   ....[7]....
        /*00f8*/ 	.word	0x000003a0
        /*00fc*/ 	.word	0x000000ff
        /*0100*/ 	.word	0x000000a0
        /*0104*/ 	.short	0x0100
        /*0106*/ 	.byte	0x08
	.zero		1


	//   ....[8]....
        /*0108*/ 	.word	0x000003b0
        /*010c*/ 	.word	0x000000ff
        /*0110*/ 	.word	0x00000020
        /*0114*/ 	.short	0x0100
        /*0116*/ 	.byte	0x08
	.zero		1


	//   ....[9]....
        /*0118*/ 	.word	0x000003c0
        /*011c*/ 	.word	0x000000ff
        /*0120*/ 	.word	0x000000a8
        /*0124*/ 	.short	0x0100
        /*0126*/ 	.byte	0x08
	.zero		1


	//   ....[10]....
        /*0128*/ 	.word	0x000003d0
        /*012c*/ 	.word	0x000000ff
        /*0130*/ 	.word	0x00000028
        /*0134*/ 	.short	0x0100
        /*0136*/ 	.byte	0x08
	.zero		1


	//   ....[11]....
        /*0138*/ 	.word	0x000003e0
        /*013c*/ 	.word	0x000000ff
        /*0140*/ 	.word	0x000000b0
        /*0144*/ 	.short	0x0100
        /*0146*/ 	.byte	0x08
	.zero		1


	//   ....[12]....
        /*0148*/ 	.word	0x000003f0
        /*014c*/ 	.word	0x000000ff
        /*0150*/ 	.word	0x00000030
        /*0154*/ 	.short	0x0100
        /*0156*/ 	.byte	0x08
	.zero		1


	//   ....[13]....
        /*0158*/ 	.word	0x00000400
        /*015c*/ 	.word	0x000000ff
        /*0160*/ 	.word	0x000000b8
        /*0164*/ 	.short	0x0100
        /*0166*/ 	.byte	0x08
	.zero		1


	//   ....[14]....
        /*0168*/ 	.word	0x00000410
        /*016c*/ 	.word	0x000000ff
        /*0170*/ 	.word	0x00000038
        /*0174*/ 	.short	0x0100
        /*0176*/ 	.byte	0x08
	.zero		1


	//   ....[15]....
        /*0178*/ 	.word	0x00000420
        /*017c*/ 	.word	0x000000ff
        /*0180*/ 	.word	0x000000c0
        /*0184*/ 	.short	0x0100
        /*0186*/ 	.byte	0x08
	.zero		1


	//   ....[16]....
        /*0188*/ 	.word	0x00000430
        /*018c*/ 	.word	0x000000ff
        /*0190*/ 	.word	0x00000040
        /*0194*/ 	.short	0x0100
        /*0196*/ 	.byte	0x08
	.zero		1


	//   ....[17]....
        /*0198*/ 	.word	0x00000440
        /*019c*/ 	.word	0x000000ff
        /*01a0*/ 	.word	0x000000c8
        /*01a4*/ 	.short	0x0100
        /*01a6*/ 	.byte	0x08
	.zero		1


	//   ....[18]....
        /*01a8*/ 	.word	0x00000450
        /*01ac*/ 	.word	0x000000ff
        /*01b0*/ 	.word	0x00000048
        /*01b4*/ 	.short	0x0100
        /*01b6*/ 	.byte	0x08
	.zero		1


	//   ....[19]....
        /*01b8*/ 	.word	0x00000460
        /*01bc*/ 	.word	0x000000ff
        /*01c0*/ 	.word	0x000000d0
        /*01c4*/ 	.short	0x0100
        /*01c6*/ 	.byte	0x08
	.zero		1


	//   ....[20]....
        /*01c8*/ 	.word	0x00000470
        /*01cc*/ 	.word	0x000000ff
        /*01d0*/ 	.word	0x00000050
        /*01d4*/ 	.short	0x0100
        /*01d6*/ 	.byte	0x08
	.zero		1


	//   ....[21]....
        /*01d8*/ 	.word	0x00000480
        /*01dc*/ 	.word	0x000000ff
        /*01e0*/ 	.word	0x000000d8
        /*01e4*/ 	.short	0x0100
        /*01e6*/ 	.byte	0x08
	.zero		1


	//   ....[22]....
        /*01e8*/ 	.word	0x00000490
        /*01ec*/ 	.word	0x000000ff
        /*01f0*/ 	.word	0x00000058
        /*01f4*/ 	.short	0x0100
        /*01f6*/ 	.byte	0x08
	.zero		1


	//   ....[23]....
        /*01f8*/ 	.word	0x000004a0
        /*01fc*/ 	.word	0x000000ff
        /*0200*/ 	.word	0x000000e0
        /*0204*/ 	.short	0x0100
        /*0206*/ 	.byte	0x08
	.zero		1


	//   ....[24]....
        /*0208*/ 	.word	0x000004b0
        /*020c*/ 	.word	0x000000ff
        /*0210*/ 	.word	0x00000060
        /*0214*/ 	.short	0x0100
        /*0216*/ 	.byte	0x08
	.zero		1


	//   ....[25]....
        /*0218*/ 	.word	0x000004c0
        /*021c*/ 	.word	0x000000ff
        /*0220*/ 	.word	0x000000e8
        /*0224*/ 	.short	0x0100
        /*0226*/ 	.byte	0x08
	.zero		1


	//   ....[26]....
        /*0228*/ 	.word	0x000004d0
        /*022c*/ 	.word	0x000000ff
        /*0230*/ 	.word	0x00000068
        /*0234*/ 	.short	0x0100
        /*0236*/ 	.byte	0x08
	.zero		1


	//   ....[27]....
        /*0238*/ 	.word	0x000004e0
        /*023c*/ 	.word	0x000000ff
        /*0240*/ 	.word	0x000000f0
        /*0244*/ 	.short	0x0100
        /*0246*/ 	.byte	0x08
	.zero		1


	//   ....[28]....
        /*0248*/ 	.word	0x000004f0
        /*024c*/ 	.word	0x000000ff
        /*0250*/ 	.word	0x00000070
        /*0254*/ 	.short	0x0100
        /*0256*/ 	.byte	0x08
	.zero		1


	//   ....[29]....
        /*0258*/ 	.word	0x00000500
        /*025c*/ 	.word	0x000000ff
        /*0260*/ 	.word	0x000000f8
        /*0264*/ 	.short	0x0100
        /*0266*/ 	.byte	0x08
	.zero		1


	//   ....[30]....
        /*0268*/ 	.word	0x00000510
        /*026c*/ 	.word	0x000000ff
        /*0270*/ 	.word	0x00000078
        /*0274*/ 	.short	0x0100
        /*0276*/ 	.byte	0x08
	.zero		1


	//   ....[31]....
        /*0278*/ 	.word	0x00000520
        /*027c*/ 	.word	0x000000ff
        /*0280*/ 	.word	0x00000100
        /*0284*/ 	.short	0x0100
        /*0286*/ 	.byte	0x08
	.zero		1


	//   ....[32]....
        /*0288*/ 	.word	0x00000530
        /*028c*/ 	.word	0x000000ff
        /*0290*/ 	.word	0x00000080
        /*0294*/ 	.short	0x0100
        /*0296*/ 	.byte	0x08
	.zero		1


	//   ....[33]....
        /*0298*/ 	.word	0x00000540
        /*029c*/ 	.word	0x000000ff
        /*02a0*/ 	.word	0x00000108
        /*02a4*/ 	.short	0x0100
        /*02a6*/ 	.byte	0x08
	.zero		1


	//   ....[34]....
        /*02a8*/ 	.word	0x00000910
        /*02ac*/ 	.word	0x000000ff
        /*02b0*/ 	.word	0x00000120
        /*02b4*/ 	.short	0x0100
        /*02b6*/ 	.byte	0x06
	.zero		1


	//   ....[35]....
        /*02b8*/ 	.word	0x00000970
        /*02bc*/ 	.word	0x000000ff
        /*02c0*/ 	.word	0x00000128
        /*02c4*/ 	.short	0x0100
        /*02c6*/ 	.byte	0x06
	.zero		1


	//   ....[36]....
        /*02c8*/ 	.word	0x00001830
        /*02cc*/ 	.word	0x00000003
        /*02d0*/ 	.word	0x00000000
        /*02d4*/ 	.short	0x010a
        /*02d6*/ 	.byte	0x3f
	.zero		1


	//   ....[37]....
        /*02d8*/ 	.word	0x00001870
        /*02dc*/ 	.word	0x00000003
        /*02e0*/ 	.word	0x00000000
        /*02e4*/ 	.short	0x010a
        /*02e6*/ 	.byte	0x3f
	.zero		1


	//   ....[38]....
        /*02e8*/ 	.word	0x00001e30
        /*02ec*/ 	.word	0x00000005
        /*02f0*/ 	.word	0x00000000
        /*02f4*/ 	.short	0x010a
        /*02f6*/ 	.byte	0x3f
	.zero		1


	//   ....[39]....
        /*02f8*/ 	.word	0x00001e70
        /*02fc*/ 	.word	0x00000005
        /*0300*/ 	.word	0x00000000
        /*0304*/ 	.short	0x010a
        /*0306*/ 	.byte	0x3f
	.zero		1


	//   ....[40]....
        /*0308*/ 	.word	0x000022d0
        /*030c*/ 	.word	0x00000004
        /*0310*/ 	.word	0x00000000
        /*0314*/ 	.short	0x0101
        /*0316*/ 	.byte	0x3f
	.zero		1


	//   ....[41]....
        /*0318*/ 	.word	0x000024e0
        /*031c*/ 	.word	0x00000000
        /*0320*/ 	.word	0x00000000
        /*0324*/ 	.short	0x0101
        /*0326*/ 	.byte	0x3f
	.zero		1


	//   ....[42]....
        /*0328*/ 	.word	0x0000b4d0
        /*032c*/ 	.word	0x0000000d
        /*0330*/ 	.word	0x00000088
        /*0334*/ 	.short	0x010a
        /*0336*/ 	.byte	0x3f
	.zero		1


	//   ....[43]....
        /*0338*/ 	.word	0x0000b860
        /*033c*/ 	.word	0x00000003
        /*0340*/ 	.word	0x00000128
        /*0344*/ 	.short	0x0101
        /*0346*/ 	.byte	0x3f
	.zero		1


	//   ....[44]....
        /*0348*/ 	.word	0x0000c000
        /*034c*/ 	.word	0x00000007
        /*0350*/ 	.word	0x00000000
        /*0354*/ 	.short	0x010a
        /*0356*/ 	.byte	0x3f
	.zero		1


	//   ....[45]....
        /*0358*/ 	.word	0x0000c080
        /*035c*/ 	.word	0x00000008
        /*0360*/ 	.word	0x00000000
        /*0364*/ 	.short	0x010a
        /*0366*/ 	.byte	0x3f
	.zero		1


	//   ....[46]....
        /*0368*/ 	.word	0x0000c110
        /*036c*/ 	.word	0x00000009
        /*0370*/ 	.word	0x00000000
        /*0374*/ 	.short	0x010a
        /*0376*/ 	.byte	0x3f
	.zero		1


	//   ....[47]....
        /*0378*/ 	.word	0x0000c1a0
        /*037c*/ 	.word	0x00000008
        /*0380*/ 	.word	0x00000000
        /*0384*/ 	.short	0x010a
        /*0386*/ 	.byte	0x3f
	.zero		1


	//   ....[48]....
        /*0388*/ 	.word	0x0000c230
        /*038c*/ 	.word	0x00000009
        /*0390*/ 	.word	0x00000000
        /*0394*/ 	.short	0x010a
        /*0396*/ 	.byte	0x3f
	.zero		1


	//   ....[49]....
        /*0398*/ 	.word	0x0000c2c0
        /*039c*/ 	.word	0x00000008
        /*03a0*/ 	.word	0x00000000
        /*03a4*/ 	.short	0x010a
        /*03a6*/ 	.byte	0x3f
	.zero		1


	//   ....[50]....
        /*03a8*/ 	.word	0x0000c350
        /*03ac*/ 	.word	0x00000009
        /*03b0*/ 	.word	0x00000000
        /*03b4*/ 	.short	0x010a
        /*03b6*/ 	.byte	0x3f
	.zero		1


	//   ....[51]....
        /*03b8*/ 	.word	0x0000c3e0
        /*03bc*/ 	.word	0x00000008
        /*03c0*/ 	.word	0x00000000
        /*03c4*/ 	.short	0x010a
        /*03c6*/ 	.byte	0x3f
	.zero		1


	//   ....[52]....
        /*03c8*/ 	.word	0x0000c470
        /*03cc*/ 	.word	0x00000009
        /*03d0*/ 	.word	0x00000000
        /*03d4*/ 	.short	0x010a
        /*03d6*/ 	.byte	0x3f
	.zero		1


	//   ....[53]....
        /*03d8*/ 	.word	0x0000c500
        /*03dc*/ 	.word	0x00000008
        /*03e0*/ 	.word	0x00000000
        /*03e4*/ 	.short	0x010a
        /*03e6*/ 	.byte	0x3f
	.zero		1


	//   ....[54]....
        /*03e8*/ 	.word	0x0000c590
        /*03ec*/ 	.word	0x00000009
        /*03f0*/ 	.word	0x00000000
        /*03f4*/ 	.short	0x010a
        /*03f6*/ 	.byte	0x3f
	.zero		1


	//   ....[55]....
        /*03f8*/ 	.word	0x0000c620
        /*03fc*/ 	.word	0x00000008
        /*0400*/ 	.word	0x00000000
        /*0404*/ 	.short	0x010a
        /*0406*/ 	.byte	0x3f
	.zero		1


	//   ....[56]....
        /*0408*/ 	.word	0x0000c6b0
        /*040c*/ 	.word	0x00000009
        /*0410*/ 	.word	0x00000000
        /*0414*/ 	.short	0x010a
        /*0416*/ 	.byte	0x3f
	.zero		1


	//   ....[57]....
        /*0418*/ 	.word	0x0000c740
        /*041c*/ 	.word	0x00000008
        /*0420*/ 	.word	0x00000000
        /*0424*/ 	.short	0x010a
        /*0426*/ 	.byte	0x3f
	.zero		1


	//   ....[58]....
        /*0428*/ 	.word	0x0000c7d0
        /*042c*/ 	.word	0x00000009
        /*0430*/ 	.word	0x00000000
        /*0434*/ 	.short	0x010a
        /*0436*/ 	.byte	0x3f
	.zero		1


	//   ....[59]....
        /*0438*/ 	.word	0x0000c860
        /*043c*/ 	.word	0x00000006
        /*0440*/ 	.word	0x00000000
        /*0444*/ 	.short	0x010a
        /*0446*/ 	.byte	0x3f
	.zero		1


	//   ....[60]....
        /*0448*/ 	.word	0x0000c8f0
        /*044c*/ 	.word	0x00000003
        /*0450*/ 	.word	0x00000000
        /*0454*/ 	.short	0x010a
        /*0456*/ 	.byte	0x3f
	.zero		1


	//   ....[61]....
        /*0458*/ 	.word	0x0000c950
        /*045c*/ 	.word	0x00000003
        /*0460*/ 	.word	0x00000000
        /*0464*/ 	.short	0x010a
        /*0466*/ 	.byte	0x3f
	.zero		1


	//   ....[62]....
        /*0468*/ 	.word	0x0000c9a0
        /*046c*/ 	.word	0x00000005
        /*0470*/ 	.word	0x00000000
        /*0474*/ 	.short	0x010a
        /*0476*/ 	.byte	0x3f
	.zero		1


	//   ....[63]....
        /*0478*/ 	.word	0x0000ca70
        /*047c*/ 	.word	0x0000000d
        /*0480*/ 	.word	0x00000088
        /*0484*/ 	.short	0x010a
        /*0486*/ 	.byte	0x3f
	.zero		1


	//   ....[64]....
        /*0488*/ 	.word	0x0000cb40
        /*048c*/ 	.word	0x00000007
        /*0490*/ 	.word	0x00000000
        /*0494*/ 	.short	0x010a
        /*0496*/ 	.byte	0x3f
	.zero		1


	//   ....[65]....
        /*0498*/ 	.word	0x0000cb90
        /*049c*/ 	.word	0x00000008
        /*04a0*/ 	.word	0x00000000
        /*04a4*/ 	.short	0x010a
        /*04a6*/ 	.byte	0x3f
	.zero		1


	//   ....[66]....
        /*04a8*/ 	.word	0x0000cbe0
        /*04ac*/ 	.word	0x00000009
        /*04b0*/ 	.word	0x00000000
        /*04b4*/ 	.short	0x010a
        /*04b6*/ 	.byte	0x3f
	.zero		1


	//   ....[67]....
        /*04b8*/ 	.word	0x0000cc30
        /*04bc*/ 	.word	0x00000008
        /*04c0*/ 	.word	0x00000000
        /*04c4*/ 	.short	0x010a
        /*04c6*/ 	.byte	0x3f
	.zero		1


	//   ....[68]....
        /*04c8*/ 	.word	0x0000cc80
        /*04cc*/ 	.word	0x00000009
        /*04d0*/ 	.word	0x00000000
        /*04d4*/ 	.short	0x010a
        /*04d6*/ 	.byte	0x3f
	.zero		1


	//   ....[69]....
        /*04d8*/ 	.word	0x0000ccd0
        /*04dc*/ 	.word	0x00000008
        /*04e0*/ 	.word	0x00000000
        /*04e4*/ 	.short	0x010a
        /*04e6*/ 	.byte	0x3f
	.zero		1


	//   ....[70]....
        /*04e8*/ 	.word	0x0000cd20
        /*04ec*/ 	.word	0x00000009
        /*04f0*/ 	.word	0x00000000
        /*04f4*/ 	.short	0x010a
        /*04f6*/ 	.byte	0x3f
	.zero		1


	//   ....[71]....
        /*04f8*/ 	.word	0x0000cd70
        /*04fc*/ 	.word	0x00000008
        /*0500*/ 	.word	0x00000000
        /*0504*/ 	.short	0x010a
        /*0506*/ 	.byte	0x3f
	.zero		1


	//   ....[72]....
        /*0508*/ 	.word	0x0000cdc0
        /*050c*/ 	.word	0x00000009
        /*0510*/ 	.word	0x00000000
        /*0514*/ 	.short	0x010a
        /*0516*/ 	.byte	0x3f
	.zero		1


	//   ....[73]....
        /*0518*/ 	.word	0x0000ce10
        /*051c*/ 	.word	0x00000008
        /*0520*/ 	.word	0x00000000
        /*0524*/ 	.short	0x010a
        /*0526*/ 	.byte	0x3f
	.zero		1


	//   ....[74]....
        /*0528*/ 	.word	0x0000ce60
        /*052c*/ 	.word	0x00000009
        /*0530*/ 	.word	0x00000000
        /*0534*/ 	.short	0x010a
        /*0536*/ 	.byte	0x3f
	.zero		1


	//   ....[75]....
        /*0538*/ 	.word	0x0000ceb0
        /*053c*/ 	.word	0x00000008
        /*0540*/ 	.word	0x00000000
        /*0544*/ 	.short	0x010a
        /*0546*/ 	.byte	0x3f
	.zero		1


	//   ....[76]....
        /*0548*/ 	.word	0x0000cf00
        /*054c*/ 	.word	0x00000009
        /*0550*/ 	.word	0x00000000
        /*0554*/ 	.short	0x010a
        /*0556*/ 	.byte	0x3f
	.zero		1


	//   ....[77]....
        /*0558*/ 	.word	0x0000cf50
        /*055c*/ 	.word	0x00000008
        /*0560*/ 	.word	0x00000000
        /*0564*/ 	.short	0x010a
        /*0566*/ 	.byte	0x3f
	.zero		1


	//   ....[78]....
        /*0568*/ 	.word	0x0000cfa0
        /*056c*/ 	.word	0x00000009
        /*0570*/ 	.word	0x00000000
        /*0574*/ 	.short	0x010a
        /*0576*/ 	.byte	0x3f
	.zero		1


	//   ....[79]....
        /*0578*/ 	.word	0x0000cff0
        /*057c*/ 	.word	0x00000006
        /*0580*/ 	.word	0x00000000
        /*0584*/ 	.short	0x010a
        /*0586*/ 	.byte	0x3f
	.zero		1


	//----- nvinfo : EIATTR_NUM_MBARRIERS
	.align		4
.L_35:
        /*0588*/ 	.byte	0x03, 0x38
        /*058a*/ 	.short	0x0024


	//----- nvinfo : EIATTR_EXIT_INSTR_OFFSETS
	.align		4
        /*058c*/ 	.byte	0x04, 0x1c
        /*058e*/ 	.short	(.L_37 - .L_36)


	//   ....[0]....
.L_36:
        /*0590*/ 	.word	0x00000c30


	//   ....[1]....
        /*0594*/ 	.word	0x000014c0


	//   ....[2]....
        /*0598*/ 	.word	0x0000ab40


	//   ....[3]....
        /*059c*/ 	.word	0x0000b140


	//   ....[4]....
        /*05a0*/ 	.word	0x0000c940


	//----- nvinfo : EIATTR_MAX_THREADS
	.align		4
.L_37:
        /*05a4*/ 	.byte	0x04, 0x05
        /*05a6*/ 	.short	(.L_39 - .L_38)
.L_38:
        /*05a8*/ 	.word	0x00000180
        /*05ac*/ 	.word	0x00000001
        /*05b0*/ 	.word	0x00000001


	//----- nvinfo : EIATTR_CRS_STACK_SIZE
	.align		4
.L_39:
        /*05b4*/ 	.byte	0x04, 0x1e
        /*05b6*/ 	.short	(.L_41 - .L_40)
.L_40:
        /*05b8*/ 	.word	0x00000000


	//----- nvinfo : EIATTR_CBANK_PARAM_SIZE
	.align		4
.L_41:
        /*05bc*/ 	.byte	0x03, 0x19
        /*05be*/ 	.short	0x0470


	//----- nvinfo : EIATTR_PARAM_CBANK
	.align		4
        /*05c0*/ 	.byte	0x04, 0x0a
        /*05c2*/ 	.short	(.L_43 - .L_42)
	.align		4
.L_42:
        /*05c4*/ 	.word	index@(.nv.constant0._ZN7cutlass13device_kernelINS_4gemm6kernel13GemmUniversalIN4cute5tupleIJiiiiEEENS1_10collective13CollectiveMmaINS1_34MainloopSm90TmaGmmaWarpSpecializedILi17ENS5_IJNS4_1CILi2EEENSA_ILi1EEESC_EEENS1_35KernelTmaWarpSpecializedCooperativeEEENS5_IJNSA_ILi256EEENSA_ILi160EEENSA_ILi32EEEEEEaNS5_IJlSC_lEEEaSK_NS4_8TiledMMAINS4_8MMA_AtomIJNS4_4SM904GMMA26MMA_64x32x32_S32S8S8_SS_TNEEEENS4_6LayoutISD_NS5_IJSC_NSA_ILi0EEESS_EEEEENS5_IJNS4_10UnderscoreESV_SV_EEEEENS4_13SM90_TMA_LOADENS4_14ComposedLayoutINS4_7SwizzleILi1ELi4ELi3EEENS4_18smem_ptr_flag_bitsILi8EEENSR_INS5_IJNSA_ILi8EEESI_EEENS5_IJSI_SC_EEEEEEEvNS4_8identityENS4_23SM90_TMA_LOAD_MULTICASTES18_vS19_EENS_8epilogue10collective6detail29Sm90TmaWarpSpecializedAdapterINS1D_15DefaultEpilogueIaSK_SK_NS1C_6thread17LinearCombinationIaLi1EiiLNS1H_9ScaleType4KindE0ELNS_15FloatRoundStyleE2EaEENS1_15EpilogueDefaultEEEEEvvEEEEvNT_6ParamsE)
        /*05c8*/ 	.short	0x0210
        /*05ca*/ 	.short	0x0470


	//----- nvinfo : EIATTR_SW_WAR
	.align		4
.L_43:
        /*05cc*/ 	.byte	0x04, 0x36
        /*05ce*/ 	.short	(.L_45 - .L_44)
.L_44:
        /*05d0*/ 	.word	0x00000008
.L_45:


//--------------------- .nv.callgraph             --------------------------
	.section	.nv.callgraph,"",@"SHT_CUDA_CALLGRAPH"
	.align	4
	.sectionentsize	8
	.align		4
        /*0000*/ 	.word	0x00000000
	.align		4
        /*0004*/ 	.word	0xffffffff
	.align		4
        /*0008*/ 	.word	index@(_ZN7cutlass13device_kernelINS_4gemm6kernel13GemmUniversalIN4cute5tupleIJiiiiEEENS1_10collective13CollectiveMmaINS1_34MainloopSm90TmaGmmaWarpSpecializedILi17ENS5_IJNS4_1CILi2EEENSA_ILi1EEESC_EEENS1_35KernelTmaWarpSpecializedCooperativeEEENS5_IJNSA_ILi256EEENSA_ILi160EEENSA_ILi32EEEEEEaNS5_IJlSC_lEEEaSK_NS4_8TiledMMAINS4_8MMA_AtomIJNS4_4SM904GMMA26MMA_64x32x32_S32S8S8_SS_TNEEEENS4_6LayoutISD_NS5_IJSC_NSA_ILi0EEESS_EEEEENS5_IJNS4_10UnderscoreESV_SV_EEEEENS4_13SM90_TMA_LOADENS4_14ComposedLayoutINS4_7SwizzleILi1ELi4ELi3EEENS4_18smem_ptr_flag_bitsILi8EEENSR_INS5_IJNSA_ILi8EEESI_EEENS5_IJSI_SC_EEEEEEEvNS4_8identityENS4_23SM90_TMA_LOAD_MULTICASTES18_vS19_EENS_8epilogue10collective6detail29Sm90TmaWarpSpecializedAdapterINS1D_15DefaultEpilogueIaSK_SK_NS1C_6thread17LinearCombinationIaLi1EiiLNS1H_9ScaleType4KindE0ELNS_15FloatRoundStyleE2EaEENS1_15EpilogueDefaultEEEEEvvEEEEvNT_6ParamsE)
	.align		4
        /*000c*/ 	.word	index@(__assertfail)
	.align		4
        /*0010*/ 	.word	0x00000000
	.align		4
        /*0014*/ 	.word	0xfffffffe
	.align		4
        /*0018*/ 	.word	0x00000000
	.align		4
        /*001c*/ 	.word	0xfffffffd
	.align		4
        /*0020*/ 	.word	0x00000000
	.align		4
        /*0024*/ 	.word	0xfffffffc


//--------------------- .nv.constant4             --------------------------
	.section	.nv.constant4,"a",@progbits
	.align	8
	.align		8
.nv.constant4:
        /*0000*/ 	.dword	__assertfail
	.align		8
        /*0008*/ 	.dword	__unnamed_1
	.align		8
        /*0010*/ 	.dword	_ZN39_INTERNAL_76357466_4_k_cu_e33bff1b_60994cuda3std3__45__cpo5beginE
	.align		8
        /*0018*/ 	.dword	_ZN39_INTERNAL_76357466_4_k_cu_e33bff1b_60994cuda3std3__45__cpo3endE
	.align		8
        /*0020*/ 	.dword	_ZN39_INTERNAL_76357466_4_k_cu_e33bff1b_60994cuda3std3__45__cpo6cbeginE
	.align		8
        /*0028*/ 	.dword	_ZN39_INTERNAL_76357466_4_k_cu_e33bff1b_60994cuda3std3__45__cpo4cendE
	.align		8
        /*0030*/ 	.dword	_ZN39_INTERNAL_76357466_4_k_cu_e33bff1b_60994cuda3std3__441_GLOBAL__N__76357466_4_k_cu_e33bff1b_60996ignoreE
	.align		8
        /*0038*/ 	.dword	_ZN39_INTERNAL_76357466_4_k_cu_e33bff1b_60994cuda3std3__419piecewise_constructE
	.align		8
        /*0040*/ 	.dword	_ZN39_INTERNAL_76357466_4_k_cu_e33bff1b_60994cuda3std3__48in_placeE
	.align		8
        /*0048*/ 	.dword	_ZN39_INTERNAL_76357466_4_k_cu_e33bff1b_60994cuda3std6ranges3__45__cpo4swapE
	.align		8
        /*0050*/ 	.dword	_ZN39_INTERNAL_76357466_4_k_cu_e33bff1b_60994cuda3std6ranges3__45__cpo9iter_moveE
	.align		8
        /*0058*/ 	.dword	_ZN39_INTERNAL_76357466_4_k_cu_e33bff1b_60994cute7productE
	.align		8
        /*0060*/ 	.dword	_ZN39_INTERNAL_76357466_4_k_cu_e33bff1b_60994cute1_E
	.align		8
        /*0068*/ 	.dword	$str$22
	.align		8
        /*0070*/ 	.dword	$str$23


//--------------------- .text._ZN7cutlass13device_kernelINS_4gemm6kernel13GemmUniversalIN4cute5tupleIJiiiiEEENS1_10collective13CollectiveMmaINS1_34MainloopSm90TmaGmmaWarpSpecializedILi17ENS5_IJNS4_1CILi2EEENSA_ILi1EEESC_EEENS1_35KernelTmaWarpSpecializedCooperativeEEENS5_IJNSA_ILi256EEENSA_ILi160EEENSA_ILi32EEEEEEaNS5_IJlSC_lEEEaSK_NS4_8TiledMMAINS4_8MMA_AtomIJNS4_4SM904GMMA26MMA_64x32x32_S32S8S8_SS_TNEEEENS4_6LayoutISD_NS5_IJSC_NSA_ILi0EEESS_EEEEENS5_IJNS4_10UnderscoreESV_SV_EEEEENS4_13SM90_TMA_LOADENS4_14ComposedLayoutINS4_7SwizzleILi1ELi4ELi3EEENS4_18smem_ptr_flag_bitsILi8EEENSR_INS5_IJNSA_ILi8EEESI_EEENS5_IJSI_SC_EEEEEEEvNS4_8identityENS4_23SM90_TMA_LOAD_MULTICASTES18_vS19_EENS_8epilogue10collective6detail29Sm90TmaWarpSpecializedAdapterINS1D_15DefaultEpilogueIaSK_SK_NS1C_6thread17LinearCombinationIaLi1EiiLNS1H_9ScaleType4KindE0ELNS_15FloatRoundStyleE2EaEENS1_15EpilogueDefaultEEEEEvvEEEEvNT_6ParamsE --------------------------
	.section	.text._ZN7cutlass13device_kernelINS_4gemm6kernel13GemmUniversalIN4cute5tupleIJiiiiEEENS1_10collective13CollectiveMmaINS1_34MainloopSm90TmaGmmaWarpSpecializedILi17ENS5_IJNS4_1CILi2EEENSA_ILi1EEESC_EEENS1_35KernelTmaWarpSpecializedCooperativeEEENS5_IJNSA_ILi256EEENSA_ILi160EEENSA_ILi32EEEEEEaNS5_IJlSC_lEEEaSK_NS4_8TiledMMAINS4_8MMA_AtomIJNS4_4SM904GMMA26MMA_64x32x32_S32S8S8_SS_TNEEEENS4_6LayoutISD_NS5_IJSC_NSA_ILi0EEESS_EEEEENS5_IJNS4_10UnderscoreESV_SV_EEEEENS4_13SM90_TMA_LOADENS4_14ComposedLayoutINS4_7SwizzleILi1ELi4ELi3EEENS4_18smem_ptr_flag_bitsILi8EEENSR_INS5_IJNSA_ILi8EEESI_EEENS5_IJSI_SC_EEEEEEEvNS4_8identityENS4_23SM90_TMA_LOAD_MULTICASTES18_vS19_EENS_8epilogue10collective6detail29Sm90TmaWarpSpecializedAdapterINS1D_15DefaultEpilogueIaSK_SK_NS1C_6thread17LinearCombinationIaLi1EiiLNS1H_9ScaleType4KindE0ELNS_15FloatRoundStyleE2EaEENS1_15EpilogueDefaultEEEEEvvEEEEvNT_6ParamsE,"ax",@progbits
	.align	128
.text._ZN7cutlass13device_kernelINS_4gemm6kernel13GemmUniversalIN4cute5tupleIJiiiiEEENS1_10collective13CollectiveMmaINS1_34MainloopSm90TmaGmmaWarpSpecializedILi17ENS5_IJNS4_1CILi2EEENSA_ILi1EEESC_EEENS1_35KernelTmaWarpSpecializedCooperativeEEENS5_IJNSA_ILi256EEENSA_ILi160EEENSA_ILi32EEEEEEaNS5_IJlSC_lEEEaSK_NS4_8TiledMMAINS4_8MMA_AtomIJNS4_4SM904GMMA26MMA_64x32x32_S32S8S8_SS_TNEEEENS4_6LayoutISD_NS5_IJSC_NSA_ILi0EEESS_EEEEENS5_IJNS4_10UnderscoreESV_SV_EEEEENS4_13SM90_TMA_LOADENS4_14ComposedLayoutINS4_7SwizzleILi1ELi4ELi3EEENS4_18smem_ptr_flag_bitsILi8EEENSR_INS5_IJNSA_ILi8EEESI_EEENS5_IJSI_SC_EEEEEEEvNS4_8identityENS4_23SM90_TMA_LOAD_MULTICASTES18_vS19_EENS_8epilogue10collective6detail29Sm90TmaWarpSpecializedAdapterINS1D_15DefaultEpilogueIaSK_SK_NS1C_6thread17LinearCombinationIaLi1EiiLNS1H_9ScaleType4KindE0ELNS_15FloatRoundStyleE2EaEENS1_15EpilogueDefaultEEEEEvvEEEEvNT_6ParamsE:
        .type           _ZN7cutlass13device_kernelINS_4gemm6kernel13GemmUniversalIN4cute5tupleIJiiiiEEENS1_10collective13CollectiveMmaINS1_34MainloopSm90TmaGmmaWarpSpecializedILi17ENS5_IJNS4_1CILi2EEENSA_ILi1EEESC_EEENS1_35KernelTmaWarpSpecializedCooperativeEEENS5_IJNSA_ILi256EEENSA_ILi160EEENSA_ILi32EEEEEEaNS5_IJlSC_lEEEaSK_NS4_8TiledMMAINS4_8MMA_AtomIJNS4_4SM904GMMA26MMA_64x32x32_S32S8S8_SS_TNEEEENS4_6LayoutISD_NS5_IJSC_NSA_ILi0EEESS_EEEEENS5_IJNS4_10UnderscoreESV_SV_EEEEENS4_13SM90_TMA_LOADENS4_14ComposedLayoutINS4_7SwizzleILi1ELi4ELi3EEENS4_18smem_ptr_flag_bitsILi8EEENSR_INS5_IJNSA_ILi8EEESI_EEENS5_IJSI_SC_EEEEEEEvNS4_8identityENS4_23SM90_TMA_LOAD_MULTICASTES18_vS19_EENS_8epilogue10collective6detail29Sm90TmaWarpSpecializedAdapterINS1D_15DefaultEpilogueIaSK_SK_NS1C_6thread17LinearCombinationIaLi1EiiLNS1H_9ScaleType4KindE0ELNS_15FloatRoundStyleE2EaEENS1_15EpilogueDefaultEEEEEvvEEEEvNT_6ParamsE,@function
        .size           _ZN7cutlass13device_kernelINS_4gemm6kernel13GemmUniversalIN4cute5tupleIJiiiiEEENS1_10collective13CollectiveMmaINS1_34MainloopSm90TmaGmmaWarpSpecializedILi17ENS5_IJNS4_1CILi2EEENSA_ILi1EEESC_EEENS1_35KernelTmaWarpSpecializedCooperativeEEENS5_IJNSA_ILi256EEENSA_ILi160EEENSA_ILi32EEEEEEaNS5_IJlSC_lEEEaSK_NS4_8TiledMMAINS4_8MMA_AtomIJNS4_4SM904GMMA26MMA_64x32x32_S32S8S8_SS_TNEEEENS4_6LayoutISD_NS5_IJSC_NSA_ILi0EEESS_EEEEENS5_IJNS4_10UnderscoreESV_SV_EEEEENS4_13SM90_TMA_LOADENS4_14ComposedLayoutINS4_7SwizzleILi1ELi4ELi3EEENS4_18smem_ptr_flag_bitsILi8EEENSR_INS5_IJNSA_ILi8EEESI_EEENS5_IJSI_SC_EEEEEEEvNS4_8identityENS4_23SM90_TMA_LOAD_MULTICASTES18_vS19_EENS_8epilogue10collective6detail29Sm90TmaWarpSpecializedAdapterINS1D_15DefaultEpilogueIaSK_SK_NS1C_6thread17LinearCombinationIaLi1EiiLNS1H_9ScaleType4KindE0ELNS_15FloatRoundStyleE2EaEENS1_15EpilogueDefaultEEEEEvvEEEEvNT_6ParamsE,(.L_x_422 - _ZN7cutlass13device_kernelINS_4gemm6kernel13GemmUniversalIN4cute5tupleIJiiiiEEENS1_10collective13CollectiveMmaINS1_34MainloopSm90TmaGmmaWarpSpecializedILi17ENS5_IJNS4_1CILi2EEENSA_ILi1EEESC_EEENS1_35KernelTmaWarpSpecializedCooperativeEEENS5_IJNSA_ILi256EEENSA_ILi160EEENSA_ILi32EEEEEEaNS5_IJlSC_lEEEaSK_NS4_8TiledMMAINS4_8MMA_AtomIJNS4_4SM904GMMA26MMA_64x32x32_S32S8S8_SS_TNEEEENS4_6LayoutISD_NS5_IJSC_NSA_ILi0EEESS_EEEEENS5_IJNS4_10UnderscoreESV_SV_EEEEENS4_13SM90_TMA_LOADENS4_14ComposedLayoutINS4_7SwizzleILi1ELi4ELi3EEENS4_18smem_ptr_flag_bitsILi8EEENSR_INS5_IJNSA_ILi8EEESI_EEENS5_IJSI_SC_EEEEEEEvNS4_8identityENS4_23SM90_TMA_LOAD_MULTICASTES18_vS19_EENS_8epilogue10collective6detail29Sm90TmaWarpSpecializedAdapterINS1D_15DefaultEpilogueIaSK_SK_NS1C_6thread17LinearCombinationIaLi1EiiLNS1H_9ScaleType4KindE0ELNS_15FloatRoundStyleE2EaEENS1_15EpilogueDefaultEEEEEvvEEEEvNT_6ParamsE)
        .other          _ZN7cutlass13device_kernelINS_4gemm6kernel13GemmUniversalIN4cute5tupleIJiiiiEEENS1_10collective13CollectiveMmaINS1_34MainloopSm90TmaGmmaWarpSpecializedILi17ENS5_IJNS4_1CILi2EEENSA_ILi1EEESC_EEENS1_35KernelTmaWarpSpecializedCooperativeEEENS5_IJNSA_ILi256EEENSA_ILi160EEENSA_ILi32EEEEEEaNS5_IJlSC_lEEEaSK_NS4_8TiledMMAINS4_8MMA_AtomIJNS4_4SM904GMMA26MMA_64x32x32_S32S8S8_SS_TNEEEENS4_6LayoutISD_NS5_IJSC_NSA_ILi0EEESS_EEEEENS5_IJNS4_10UnderscoreESV_SV_EEEEENS4_13SM90_TMA_LOADENS4_14ComposedLayoutINS4_7SwizzleILi1ELi4ELi3EEENS4_18smem_ptr_flag_bitsILi8EEENSR_INS5_IJNSA_ILi8EEESI_EEENS5_IJSI_SC_EEEEEEEvNS4_8identityENS4_23SM90_TMA_LOAD_MULTICASTES18_vS19_EENS_8epilogue10collective6detail29Sm90TmaWarpSpecializedAdapterINS1D_15DefaultEpilogueIaSK_SK_NS1C_6thread17LinearCombinationIaLi1EiiLNS1H_9ScaleType4KindE0ELNS_15FloatRoundStyleE2EaEENS1_15EpilogueDefaultEEEEEvvEEEEvNT_6ParamsE,@"STO_CUDA_ENTRY STV_DEFAULT"
_ZN7cutlass13device_kernelINS_4gemm6kernel13GemmUniversalIN4cute5tupleIJiiiiEEENS1_10collective13CollectiveMmaINS1_34MainloopSm90TmaGmmaWarpSpecializedILi17ENS5_IJNS4_1CILi2EEENSA_ILi1EEESC_EEENS1_35KernelTmaWarpSpecializedCooperativeEEENS5_IJNSA_ILi256EEENSA_ILi160EEENSA_ILi32EEEEEEaNS5_IJlSC_lEEEaSK_NS4_8TiledMMAINS4_8MMA_AtomIJNS4_4SM904GMMA26MMA_64x32x32_S32S8S8_SS_TNEEEENS4_6LayoutISD_NS5_IJSC_NSA_ILi0EEESS_EEEEENS5_IJNS4_10UnderscoreESV_SV_EEEEENS4_13SM90_TMA_LOADENS4_14ComposedLayoutINS4_7SwizzleILi1ELi4ELi3EEENS4_18smem_ptr_flag_bitsILi8EEENSR_INS5_IJNSA_ILi8EEESI_EEENS5_IJSI_SC_EEEEEEEvNS4_8identityENS4_23SM90_TMA_LOAD_MULTICASTES18_vS19_EENS_8epilogue10collective6detail29Sm90TmaWarpSpecializedAdapterINS1D_15DefaultEpilogueIaSK_SK_NS1C_6thread17LinearCombinationIaLi1EiiLNS1H_9ScaleType4KindE0ELNS_15FloatRoundStyleE2EaEENS1_15EpilogueDefaultEEEEEvvEEEEvNT_6ParamsE:
[----:B------:R-:W0:Y:S01]  /*0000*/  LDC R1, c[0x0][0x28] ;  /* 0x00000a00ff017b82 */ /* 0x000e220000000800 */
[----:B------:R-:W1:Y:S01]  /*0010*/  S2R R2, SR_TID.X ;  /* 0x0000000000027919 */ /* 0x000e620000002100 */
[----:B------:R-:W-:Y:S01]  /*0020*/  ELECT P0, URZ, PT ;  /* 0x00000000003f782f */ /* 0x000fe20003800000 */
[----:B------:R-:W-:Y:S01]  /*0030*/  BSSY B0, `(.L_x_0) ;  /* 0x0000015000007945 */ /* 0x000fe20003800000 */
[--C-:B-1----:R-:W-:Y:S02]  /*0040*/  SHF.R.U32.HI R0, RZ, 0x5, R2.reuse ;  /* 0x00000005ff007819 */ /* 0x102fe40000011602 */
[----:B------:R-:W-:-:S03]  /*0050*/  SHF.R.U32.HI R3, RZ, 0x7, R2 ;  /* 0x00000007ff037819 */ /* 0x000fc60000011602 */
[----:B------:R-:W1:Y:S04]  /*0060*/  SHFL.IDX PT, R4, R0, RZ, 0x1f ;  /* 0x00001fff00047589 */ /* 0x000e6800000e0000 */
[----:B------:R-:W2:Y:S01]  /*0070*/  SHFL.IDX PT, R3, R3, RZ, 0x1f ;  /* 0x00001fff03037589 */ /* 0x000ea200000e0000 */
[----:B-1----:R-:W-:Y:S02]  /*0080*/  R2UR UR9, R4 ;  /* 0x00000000040972ca */ /* 0x002fe400000e0000 */
[----:B--2---:R-:W-:-:S11]  /*0090*/  R2UR UR5, R3 ;  /* 0x00000000030572ca */ /* 0x004fd600000e0000 */
[----:B------:R-:W-:Y:S02]  /*00a0*/  USHF.R.S32.HI UR4, URZ, 0x1f, UR9 ;  /* 0x0000001f3f047899 */ /* 0x000fe40008011409 */
[----:B------:R-:W-:Y:S02]  /*00b0*/  ISETP.NE.OR P0, PT, RZ, UR9, !P0 ;  /* 0x00000009ff007c0c */ /* 0x000fe4000c705670 */
[----:B------:R-:W-:-:S04]  /*00c0*/  ULEA.HI UR4, UR4, UR9, URZ, 0x2 ;  /* 0x0000000904047291 */ /* 0x000fc8000f8f103f */
[----:B------:R-:W-:-:S04]  /*00d0*/  ULOP3.LUT UR4, UR4, 0xfffffffc, URZ, 0xc0, !UPT ;  /* 0xfffffffc04047892 */ /* 0x000fc8000f8ec03f */
[----:B------:R-:W-:-:S03]  /*00e0*/  UIADD3 UR9, UR9, -UR4, URZ ;  /* 0x8000000409097290 */ /* 0x000fc6000fffe03f */
[----:B0-----:R-:W-:Y:S09]  /*00f0*/  @P0 BRA `(.L_x_1) ;  /* 0x0000000000200947 */ /* 0x001ff20003800000 */
[----:B------:R-:W-:Y:S02]  /*0100*/  ULDC.64 UR6, c[0x0][0x198] ;  /* 0x0000660000067ab9 */ /* 0x000fe40000000a00 */
[----:B------:R-:W-:Y:S02]  /*0110*/  UIADD3 UR10, UP0, UR6, 0xf0, URZ ;  /* 0x000000f0060a7890 */ /* 0x000fe4000ff1e03f */
[----:B------:R-:W-:Y:S02]  /*0120*/  UIADD3 UR6, UP1, UR6, 0x1f0, URZ ;  /* 0x000001f006067890 */ /* 0x000fe4000ff3e03f */
[----:B------:R-:W-:Y:S02]  /*0130*/  UIADD3.X UR11, URZ, UR7, URZ, UP0, !UPT ;  /* 0x000000073f0b7290 */ /* 0x000fe400087fe43f */
[----:B------:R-:W-:-:S07]  /*0140*/  UIADD3.X UR7, URZ, UR7, URZ, UP1, !UPT ;  /* 0x000000073f077290 */ /* 0x000fce0008ffe43f */
[----:B------:R0:W-:Y:S02]  /*0150*/  UTMACCTL.PF [UR10] ;  /* 0x000000000a0079b9 */ /* 0x0001e40008040000 */
[----:B------:R0:W-:Y:S02]  /*0160*/  UTMACCTL.PF [UR6] ;  /* 0x00000000060079b9 */ /* 0x0001e40008040000 */
[----:B0-----:R-:W-:Y:S01]  /*0170*/  NOP ;  /* 0x0000000000007918 */ /* 0x001fe20000000000 */
.L_x_1:
[----:B------:R-:W-:Y:S05]  /*0180*/  BSYNC B0 ;  /* 0x0000000000007941 */ /* 0x000fea0003800000 */
.L_x_0:
[----:B------:R-:W0:Y:S01]  /*0190*/  SHFL.IDX PT, R3, R0, RZ, 0x1f ;  /* 0x00001fff00037589 */ /* 0x000e2200000e0000 */
[----:B------:R-:W-:Y:S01]  /*01a0*/  UISETP.NE.AND UP0, UPT, UR9, 0x3, UPT ;  /* 0x000000030900788c */ /* 0x000fe2000bf05270 */
[----:B------:R-:W-:Y:S01]  /*01b0*/  ISETP.NE.AND P1, PT, RZ, UR5, PT ;  /* 0x00000005ff007c0c */ /* 0x000fe2000bf25270 */
[----:B------:R-:W-:Y:S02]  /*01c0*/  UIADD3 UR16, UR5, -0x1, URZ ;  /* 0xffffffff05107890 */ /* 0x000fe4000fffe03f */
[----:B------:R-:W-:Y:S02]  /*01d0*/  UISETP.EQ.OR UP0, UPT, UR9, URZ, !UP0 ;  /* 0x0000003f0900728c */ /* 0x000fe4000c702670 */
[----:B------:R-:W-:Y:S02]  /*01e0*/  UISETP.GE.U32.AND UP1, UPT, UR16, 0x2, UPT ;  /* 0x000000021000788c */ /* 0x000fe4000bf26070 */
[----:B------:R-:W-:-:S04]  /*01f0*/  UISETP.EQ.AND UP0, UPT, UR5, URZ, UP0 ;  /* 0x0000003f0500728c */ /* 0x000fc80008702270 */
[----:B------:R-:W-:-:S04]  /*0200*/  USEL UR38, URZ, 0x1, !UP0 ;  /* 0x000000013f267887 */ /* 0x000fc8000c000000 */
[----:B------:R-:W-:Y:S01]  /*0210*/  USEL UR38, UR38, 0x2, UP1 ;  /* 0x0000000226267887 */ /* 0x000fe20008800000 */
[----:B0-----:R-:W-:-:S13]  /*0220*/  ISETP.NE.AND P0, PT, R3, RZ, PT ;  /* 0x000000ff0300720c */ /* 0x001fda0003f05270 */
[----:B------:R-:W-:Y:S05]  /*0230*/  @P0 BRA `(.L_x_2) ;  /* 0x0000000000cc0947 */ /* 0x000fea0003800000 */
[----:B------:R-:W-:Y:S01]  /*0240*/  ELECT P0, URZ, PT ;  /* 0x00000000003f782f */ /* 0x000fe20003800000 */
[----:B------:R-:W-:-:S12]  /*0250*/  BSSY B0, `(.L_x_2) ;  /* 0x0000031000007945 */ /* 0x000fd80003800000 */
[----:B------:R-:W-:Y:S05]  /*0260*/  @!P0 BRA `(.L_x_3) ;  /* 0x0000000000bc8947 */ /* 0x000fea0003800000 */
[----:B------:R-:W0:Y:S01]  /*0270*/  S2UR UR8, SR_CgaCtaId ;  /* 0x00000000000879c3 */ /* 0x000e220000008800 */
[----:B------:R-:W-:Y:S01]  /*0280*/  UMOV UR4, 0x400 ;  /* 0x0000040000047882 */ /* 0x000fe20000000000 */
[----:B------:R-:W-:Y:S01]  /*0290*/  UMOV UR5, 0x1 ;  /* 0x0000000100057882 */ /* 0x000fe20000000000 */
[----:B------:R-:W-:Y:S02]  /*02a0*/  UMOV UR6, 0x4 ;  /* 0x0000000400067882 */ /* 0x000fe40000000000 */
[----:B------:R-:W-:-:S04]  /*02b0*/  UIADD3 UR6, -UR6, 0x100000, URZ ;  /* 0x0010000006067890 */ /* 0x000fc8000fffe13f */
[----:B------:R-:W-:Y:S02]  /*02c0*/  USHF.L.U32 UR7, UR6, 0xb, URZ ;  /* 0x0000000b06077899 */ /* 0x000fe4000800063f */
[----:B------:R-:W-:Y:S02]  /*02d0*/  USHF.L.U32 UR6, UR6, 0x1, URZ ;  /* 0x0000000106067899 */ /* 0x000fe4000800063f */
[----:B0-----:R-:W-:Y:S02]  /*02e0*/  ULEA UR8, UR8, UR4, 0x18 ;  /* 0x0000000408087291 */ /* 0x001fe4000f8ec03f */
[----:B------:R-:W-:-:S04]  /*02f0*/  UIADD3 UR4, -UR5, 0x100000, URZ ;  /* 0x0010000005047890 */ /* 0x000fc8000fffe13f */
[----:B------:R-:W-:Y:S02]  /*0300*/  USHF.L.U32 UR5, UR4, 0xb, URZ ;  /* 0x0000000b04057899 */ /* 0x000fe4000800063f */
[----:B------:R-:W-:Y:S01]  /*0310*/  USHF.L.U32 UR4, UR4, 0x1, URZ ;  /* 0x0000000104047899 */ /* 0x000fe2000800063f */
[----:B------:R-:W0:Y:S11]  /*0320*/  FENCE.VIEW.ASYNC.S ;  /* 0x00000000000073c6 */ /* 0x000e360000000000 */
[----:B0-----:R0:W1:Y:S01]  /*0330*/  SYNCS.EXCH.64 URZ, [UR8], UR4 ;  /* 0x00000004083f75b2 */ /* 0x0010620008000100 */
[----:B------:R0:W2:Y:S01]  /*0340*/  SYNCS.EXCH.64 URZ, [UR8+0x88], UR6 ;  /* 0x00008806083f75b2 */ /* 0x0000a20008000100 */
[----:B------:R0:W3:Y:S01]  /*0350*/  SYNCS.EXCH.64 URZ, [UR8+0x8], UR4 ;  /* 0x00000804083f75b2 */ /* 0x0000e20008000100 */
[----:B------:R0:W4:Y:S01]  /*0360*/  SYNCS.EXCH.64 URZ, [UR8+0x90], UR6 ;  /* 0x00009006083f75b2 */ /* 0x0001220008000100 */
[----:B------:R0:W0:Y:S01]  /*0370*/  SYNCS.EXCH.64 URZ, [UR8+0x10], UR4 ;  /* 0x00001004083f75b2 */ /* 0x0000220008000100 */
        /* <DEDUP_REMOVED lines=29> */
[----:B-1234-:R-:W-:Y:S01]  /*0550*/  NOP ;  /* 0x0000000000007918 */ /* 0x01efe20000000000 */
.L_x_3:
[----:B0-----:R-:W-:Y:S05]  /*0560*/  BSYNC B0 ;  /* 0x0000000000007941 */ /* 0x001fea0003800000 */
.L_x_2:
[----:B------:R-:W0:Y:S01]  /*0570*/  S2UR UR13, SR_CTAID.X ;  /* 0x00000000000d79c3 */ /* 0x000e220000002500 */
[----:B------:R-:W-:Y:S01]  /*0580*/  SHF.R.S32.HI R5, RZ, 0x1f, R2 ;  /* 0x0000001fff057819 */ /* 0x000fe20000011402 */
[----:B------:R-:W1:Y:S01]  /*0590*/  SHFL.IDX PT, R6, R0, RZ, 0x1f ;  /* 0x00001fff00067589 */ /* 0x000e6200000e0000 */
[----:B------:R-:W-:Y:S01]  /*05a0*/  ULDC UR4, c[0x0][0x150] ;  /* 0x0000540000047ab9 */ /* 0x000fe20000000800 */
[----:B------:R-:W-:Y:S02]  /*05b0*/  ELECT P0, URZ, PT ;  /* 0x00000000003f782f */ /* 0x000fe40003800000 */
[----:B------:R-:W-:Y:S01]  /*05c0*/  LEA.HI R5, R5, R2, RZ, 0x7 ;  /* 0x0000000205057211 */ /* 0x000fe200078f38ff */
[----:B------:R-:W-:Y:S01]  /*05d0*/  ULDC UR5, c[0x0][0x154] ;  /* 0x0000550000057ab9 */ /* 0x000fe20000000800 */
[----:B------:R-:W-:Y:S01]  /*05e0*/  ULDC UR8, c[0x0][0x144] ;  /* 0x0000510000087ab9 */ /* 0x000fe20000000800 */
[----:B------:R-:W2:Y:S01]  /*05f0*/  S2UR UR10, SR_CTAID.Y ;  /* 0x00000000000a79c3 */ /* 0x000ea20000002600 */
[----:B------:R-:W-:Y:S01]  /*0600*/  LOP3.LUT R5, R5, 0xffffff80, RZ, 0xc0, !PT ;  /* 0xffffff8005057812 */ /* 0x000fe200078ec0ff */
[----:B------:R-:W-:Y:S01]  /*0610*/  NOP ;  /* 0x0000000000007918 */ /* 0x000fe20000000000 */
[----:B------:R-:W-:Y:S01]  /*0620*/  NOP ;  /* 0x0000000000007918 */ /* 0x000fe20000000000 */
[----:B------:R-:W-:Y:S01]  /*0630*/  ULDC UR11, c[0x0][0x148] ;  /* 0x00005200000b7ab9 */ /* 0x000fe20000000800 */
[----:B------:R-:W-:-:S02]  /*0640*/  IMAD.MOV.U32 R18, RZ, RZ, 0x1 ;  /* 0x00000001ff127424 */ /* 0x000fc400078e00ff */
[----:B------:R-:W-:-:S05]  /*0650*/  IMAD.IADD R5, R2, 0x1, -R5 ;  /* 0x0000000102057824 */ /* 0x000fca00078e0a05 */
[----:B------:R-:W-:Y:S02]  /*0660*/  SHF.R.S32.HI R4, RZ, 0x1f, R5 ;  /* 0x0000001fff047819 */ /* 0x000fe40000011405 */
[----:B0-----:R-:W-:Y:S02]  /*0670*/  I2FP.F32.U32 R7, UR13 ;  /* 0x0000000d00077c45 */ /* 0x001fe40008201000 */
[----:B------:R-:W-:Y:S02]  /*0680*/  LEA.HI R4, R4, R5, RZ, 0x3 ;  /* 0x0000000504047211 */ /* 0x000fe400078f18ff */
[----:B-1----:R-:W-:Y:S01]  /*0690*/  ISETP.NE.OR P0, PT, R6, RZ, !P0 ;  /* 0x000000ff0600720c */ /* 0x002fe20004705670 */
[----:B------:R-:W-:Y:S01]  /*06a0*/  FMUL R8, R7, UR4 ;  /* 0x0000000407087c20 */ /* 0x000fe20008400000 */
[--C-:B------:R-:W-:Y:S02]  /*06b0*/  SHF.R.S32.HI R0, RZ, 0x3, R4.reuse ;  /* 0x00000003ff007819 */ /* 0x100fe40000011404 */
[----:B------:R-:W-:-:S02]  /*06c0*/  SHF.R.S32.HI R7, RZ, 0x1f, R4 ;  /* 0x0000001fff077819 */ /* 0x000fc40000011404 */
[----:B------:R-:W-:Y:S01]  /*06d0*/  SHF.R.S32.HI R4, RZ, 0x1f, R3 ;  /* 0x0000001fff047819 */ /* 0x000fe20000011403 */
[----:B------:R-:W0:Y:S01]  /*06e0*/  F2I.U32.TRUNC.NTZ R8, R8 ;  /* 0x0000000800087305 */ /* 0x000e22000020f000 */
[----:B------:R-:W-:Y:S02]  /*06f0*/  LEA.HI R7, R7, R0, RZ, 0x2 ;  /* 0x0000000007077211 */ /* 0x000fe400078f10ff */
[----:B------:R-:W-:Y:S02]  /*0700*/  LEA.HI R4, R4, R3, RZ, 0x2 ;  /* 0x0000000304047211 */ /* 0x000fe400078f10ff */
[----:B------:R-:W-:Y:S01]  /*0710*/  LOP3.LUT R7, R7, 0xfffffffc, RZ, 0xc0, !PT ;  /* 0xfffffffc07077812 */ /* 0x000fe200078ec0ff */
[----:B------:R-:W-:Y:S01]  /*0720*/  VOTEU.ALL UP0, P0 ;  /* 0x00000000003f7886 */ /* 0x000fe20000000000 */
[----:B------:R-:W-:Y:S01]  /*0730*/  LOP3.LUT R4, R4, 0x3ffffffc, RZ, 0xc0, !PT ;  /* 0x3ffffffc04047812 */ /* 0x000fe200078ec0ff */
[----:B------:R-:W-:Y:S02]  /*0740*/  VOTEU.ALL UP1, P0 ;  /* 0x00000000003f7886 */ /* 0x000fe40000020000 */
[----:B------:R-:W-:Y:S01]  /*0750*/  IMAD.IADD R7, R0, 0x1, -R7 ;  /* 0x0000000100077824 */ /* 0x000fe200078e0a07 */
[----:B--2---:R-:W-:Y:S01]  /*0760*/  I2FP.F32.U32 R0, UR10 ;  /* 0x0000000a00007c45 */ /* 0x004fe20008201000 */
[----:B------:R-:W-:Y:S01]  /*0770*/  IMAD.IADD R4, R3, 0x1, -R4 ;  /* 0x0000000103047824 */ /* 0x000fe200078e0a04 */
[----:B------:R-:W1:Y:S01]  /*0780*/  @!UP0 S2UR UR7, SR_CgaCtaId ;  /* 0x00000000000789c3 */ /* 0x000e620000008800 */
[----:B------:R-:W-:Y:S01]  /*0790*/  @!UP0 UMOV UR6, 0x400 ;  /* 0x0000040000068882 */ /* 0x000fe20000000000 */
[----:B0-----:R-:W-:Y:S01]  /*07a0*/  R2UR UR4, R8 ;  /* 0x00000000080472ca */ /* 0x001fe200000e0000 */
[----:B------:R-:W-:-:S02]  /*07b0*/  IMAD R4, R4, 0x4, R7 ;  /* 0x0000000404047824 */ /* 0x000fc400078e0207 */
[----:B------:R-:W-:Y:S02]  /*07c0*/  FMUL R6, R0, UR5 ;  /* 0x0000000500067c20 */ /* 0x000fe40008400000 */
[C---:B------:R-:W-:Y:S01]  /*07d0*/  IMAD.SHL.U32 R19, R4.reuse, 0x4, RZ ;  /* 0x0000000404137824 */ /* 0x040fe200078e00ff */
[----:B------:R-:W-:-:S03]  /*07e0*/  LEA.HI R0, R4, R4, RZ, 0x1 ;  /* 0x0000000404007211 */ /* 0x000fc600078f08ff */
[----:B------:R-:W0:Y:S01]  /*07f0*/  F2I.U32.TRUNC.NTZ R6, R6 ;  /* 0x0000000600067305 */ /* 0x000e22000020f000 */
[----:B------:R-:W-:Y:S02]  /*0800*/  LOP3.LUT R3, R0, 0xfffffffe, RZ, 0xc0, !PT ;  /* 0xfffffffe00037812 */ /* 0x000fe400078ec0ff */
[C---:B------:R-:W-:Y:S01]  /*0810*/  LOP3.LUT R19, R4.reuse, 0xc, R19, 0x78, !PT ;  /* 0x0000000c04137812 */ /* 0x040fe200078e7813 */
[----:B------:R-:W-:Y:S02]  /*0820*/  UIADD3 UR4, -UR4, URZ, URZ ;  /* 0x0000003f04047290 */ /* 0x000fe4000fffe13f */
[----:B------:R-:W-:Y:S02]  /*0830*/  IMAD.IADD R3, R4, 0x1, -R3 ;  /* 0x0000000104037824 */ /* 0x000fe400078e0a03 */
[----:B------:R-:W-:-:S03]  /*0840*/  UIMAD UR8, UR8, UR4, UR13 ;  /* 0x00000004080872a4 */ /* 0x000fc6000f8e020d */
[----:B------:R-:W-:Y:S02]  /*0850*/  UMOV UR4, 0x20 ;  /* 0x0000002000047882 */ /* 0x000fe40000000000 */
[----:B------:R-:W-:-:S04]  /*0860*/  @!UP0 UIADD3 UR4, -UR4, 0x100000, URZ ;  /* 0x0010000004048890 */ /* 0x000fc8000fffe13f */
[----:B------:R-:W-:Y:S02]  /*0870*/  @!UP0 USHF.L.U32 UR5, UR4, 0xb, URZ ;  /* 0x0000000b04058899 */ /* 0x000fe4000800063f */
[----:B------:R-:W-:Y:S01]  /*0880*/  @!UP0 USHF.L.U32 UR4, UR4, 0x1, URZ ;  /* 0x0000000104048899 */ /* 0x000fe2000800063f */
[----:B------:R-:W-:Y:S01]  /*0890*/  ISETP.NE.AND P3, PT, R3, UR8, PT ;  /* 0x0000000803007c0c */ /* 0x000fe2000bf65270 */
[----:B-1----:R-:W-:Y:S01]  /*08a0*/  @!UP0 ULEA UR6, UR7, UR6, 0x18 ;  /* 0x0000000607068291 */ /* 0x002fe2000f8ec03f */
[----:B------:R-:W1:Y:S01]  /*08b0*/  LDC R3, c[0x0][0x140] ;  /* 0x00005000ff037b82 */ /* 0x000e620000000800 */
[----:B0-----:R-:W-:Y:S01]  /*08c0*/  R2UR UR12, R6 ;  /* 0x00000000060c72ca */ /* 0x001fe200000e0000 */
[----:B------:R-:W-:Y:S01]  /*08d0*/  VOTEU.ALL UP0, P0 ;  /* 0x00000000003f7886 */ /* 0x000fe20000000000 */
[----:B------:R-:W-:-:S04]  /*08e0*/  LOP3.LUT P0, RZ, R5, 0x7, RZ, 0xc0, !PT ;  /* 0x0000000705ff7812 */ /* 0x000fc8000780c0ff */
[C---:B------:R-:W-:Y:S01]  /*08f0*/  ISETP.LT.U32.AND P0, PT, R19.reuse, 0x2, !P0 ;  /* 0x000000021300780c */ /* 0x040fe20004701070 */
[----:B------:R-:W0:Y:S03]  /*0900*/  FENCE.VIEW.ASYNC.S ;  /* 0x00000000000073c6 */ /* 0x000e260000000000 */
[----:B0-----:R-:W0:Y:S01]  /*0910*/  @!UP0 SYNCS.EXCH.64 URZ, [UR6+0x120], UR4 ;  /* 0x00012004063f85b2 */ /* 0x001e220008000100 */
[----:B------:R-:W-:Y:S02]  /*0920*/  @P3 LEA.HI R0, R19, R19, RZ, 0x1 ;  /* 0x0000001313003211 */ /* 0x000fe400078f08ff */
[----:B------:R-:W-:Y:S02]  /*0930*/  UIADD3 UR12, -UR12, URZ, URZ ;  /* 0x0000003f0c0c7290 */ /* 0x000fe4000fffe13f */
[----:B------:R-:W-:Y:S02]  /*0940*/  @P3 SHF.R.S32.HI R0, RZ, 0x1, R0 ;  /* 0x00000001ff003819 */ /* 0x000fe40000011400 */
[----:B-1----:R-:W-:-:S02]  /*0950*/  ISETP.EQ.U32.AND P2, PT, R3, 0x1, PT ;  /* 0x000000010300780c */ /* 0x002fc40003f42070 */
[----:B------:R-:W-:Y:S01]  /*0960*/  SEL R3, RZ, 0x1, !P0 ;  /* 0x00000001ff037807 */ /* 0x000fe20004000000 */
[----:B------:R1:W2:Y:S01]  /*0970*/  @!UP1 SYNCS.EXCH.64 URZ, [UR6+0x128], UR4 ;  /* 0x00012804063f95b2 */ /* 0x0002a20008000100 */
[----:B------:R-:W-:Y:S01]  /*0980*/  NOP ;  /* 0x0000000000007918 */ /* 0x000fe20000000000 */
[----:B-1----:R-:W-:-:S06]  /*0990*/  UIMAD UR4, UR11, UR12, UR10 ;  /* 0x0000000c0b0472a4 */ /* 0x002fcc000f8e020a */
[----:B------:R-:W-:-:S04]  /*09a0*/  @P3 ISETP.NE.AND P4, PT, R0, UR4, PT ;  /* 0x0000000400003c0c */ /* 0x000fc8000bf85270 */
[----:B------:R-:W-:-:S04]  /*09b0*/  @P3 SEL R18, RZ, 0x1, P4 ;  /* 0x00000001ff123807 */ /* 0x000fc80002000000 */
[----:B------:R-:W-:Y:S01]  /*09c0*/  LOP3.LUT R18, R18, R3, RZ, 0xc0, !PT ;  /* 0x0000000312127212 */ /* 0x000fe200078ec0ff */
[----:B0-----:R-:W-:Y:S06]  /*09d0*/  @!P2 BRA `(.L_x_4) ;  /* 0x000000000008a947 */ /* 0x001fec0003800000 */
[----:B--2---:R-:W-:Y:S01]  /*09e0*/  UCGABAR_ARV ;  /* 0x00000000000079c7 */ /* 0x004fe20008000000 */
[----:B------:R-:W-:Y:S05]  /*09f0*/  BRA `(.L_x_5) ;  /* 0x0000000000047947 */ /* 0x000fea0003800000 */
.L_x_4:
[----:B--2---:R-:W-:Y:S01]  /*0a00*/  NOP ;  /* 0x0000000000007918 */ /* 0x004fe20000000000 */
.L_x_5:
[----:B------:R-:W-:Y:S01]  /*0a10*/  ULDC UR4, c[0x0][0x65c] ;  /* 0x0001970000047ab9 */ /* 0x000fe20000000800 */
[----:B------:R-:W-:Y:S01]  /*0a20*/  UMOV UR5, URZ ;  /* 0x0000003f00057c82 */ /* 0x000fe20008000000 */
[----:B------:R-:W-:-:S03]  /*0a30*/  UISETP.NE.AND UP0, UPT, UR4, 0x1, UPT ;  /* 0x000000010400788c */ /* 0x000fc6000bf05270 */
[----:B------:R-:W-:Y:S01]  /*0a40*/  UMOV UR4, UR13 ;  /* 0x0000000d00047c82 */ /* 0x000fe20008000000 */
[----:B------:R-:W-:Y:S02]  /*0a50*/  UP2UR UR39, UPR, URZ, 0x1 ;  /* 0x000000013f277883 */ /* 0x000fe40008000000 */
[----:B------:R-:W-:Y:S02]  /*0a60*/  PLOP3.LUT P3, PT, PT, PT, UP0, 0x80, 0x0 ;  /* 0x000000000000781c */ /* 0x000fe40003f6f008 */
[----:B------:R-:W-:Y:S02]  /*0a70*/  PLOP3.LUT P4, PT, PT, PT, UP0, 0x80, 0x0 ;  /* 0x000000000000781c */ /* 0x000fe40003f8f008 */
[----:B------:R-:W-:Y:S01]  /*0a80*/  PLOP3.LUT P5, PT, PT, PT, UP0, 0x80, 0x0 ;  /* 0x000000000000781c */ /* 0x000fe20003faf008 */
[----:B------:R-:W-:Y:S01]  /*0a90*/  @UP0 ULDC UR14, c[0x0][0x10] ;  /* 0x00000400000e0ab9 */ /* 0x000fe20000000800 */
[----:B------:R-:W-:Y:S01]  /*0aa0*/  @UP0 UMOV UR6, UR10 ;  /* 0x0000000a00060c82 */ /* 0x000fe20008000000 */
[----:B------:R-:W-:Y:S01]  /*0ab0*/  @UP0 UMOV UR7, URZ ;  /* 0x0000003f00070c82 */ /* 0x000fe20008000000 */
[----:B------:R-:W-:Y:S01]  /*0ac0*/  PLOP3.LUT P0, PT, PT, PT, UP0, 0x80, 0x0 ;  /* 0x000000000000781c */ /* 0x000fe20003f0f008 */
[----:B------:R-:W-:-:S03]  /*0ad0*/  @UP0 UIMAD.WIDE.U32 UR14, UR13, UR14, UR6 ;  /* 0x0000000e0d0e02a5 */ /* 0x000fc6000f8e0006 */
[----:B------:R-:W-:Y:S01]  /*0ae0*/  @!UP0 ULDC UR7, c[0x0][0xc] ;  /* 0x0000030000078ab9 */ /* 0x000fe20000000800 */
[----:B------:R-:W-:Y:S01]  /*0af0*/  @UP0 UMOV UR6, URZ ;  /* 0x0000003f00060c82 */ /* 0x000fe20008000000 */
[----:B------:R-:W-:Y:S01]  /*0b00*/  @!UP0 UIMAD.WIDE.U32 UR4, UR10, UR7, UR4 ;  /* 0x000000070a0482a5 */ /* 0x000fe2000f8e0004 */
[----:B------:R-:W-:Y:S01]  /*0b10*/  IMAD.U32 R17, RZ, RZ, UR15 ;  /* 0x0000000fff117e24 */ /* 0x000fe2000f8e00ff */
[----:B------:R-:W-:Y:S01]  /*0b20*/  @UP0 UIADD3 UR6, UR15, UR6, URZ ;  /* 0x000000060f060290 */ /* 0x000fe2000fffe03f */
[----:B------:R-:W-:-:S03]  /*0b30*/  IMAD.U32 R16, RZ, RZ, UR14 ;  /* 0x0000000eff107e24 */ /* 0x000fc6000f8e00ff */
[----:B------:R-:W-:Y:S02]  /*0b40*/  IMAD.U32 R4, RZ, RZ, UR4 ;  /* 0x00000004ff047e24 */ /* 0x000fe4000f8e00ff */
[----:B------:R-:W-:Y:S02]  /*0b50*/  IMAD.U32 R7, RZ, RZ, UR5 ;  /* 0x00000005ff077e24 */ /* 0x000fe4000f8e00ff */
[----:B------:R-:W-:Y:S02]  /*0b60*/  @P3 IMAD.U32 R17, RZ, RZ, UR6 ;  /* 0x00000006ff113e24 */ /* 0x000fe4000f8e00ff */
[----:B------:R-:W-:Y:S02]  /*0b70*/  IMAD.U32 R5, RZ, RZ, UR5 ;  /* 0x00000005ff057e24 */ /* 0x000fe4000f8e00ff */
[----:B------:R-:W-:Y:S02]  /*0b80*/  IMAD.U32 R6, RZ, RZ, UR4 ;  /* 0x00000004ff067e24 */ /* 0x000fe4000f8e00ff */
[----:B------:R-:W-:-:S02]  /*0b90*/  @!P4 IMAD.MOV.U32 R16, RZ, RZ, R4 ;  /* 0x000000ffff10c224 */ /* 0x000fc400078e0004 */
[----:B------:R-:W-:Y:S01]  /*0ba0*/  @!P5 IMAD.MOV.U32 R17, RZ, RZ, R7 ;  /* 0x000000ffff11d224 */ /* 0x000fe200078e0007 */
[----:B------:R-:W-:Y:S06]  /*0bb0*/  @!P2 BRA `(.L_x_6) ;  /* 0x00000000000ca947 */ /* 0x000fec0003800000 */
[----:B------:R-:W-:Y:S01]  /*0bc0*/  UCGABAR_WAIT ;  /* 0x0000000000007dc7 */ /* 0x000fe20008000000 */
[----:B------:R-:W-:Y:S01]  /*0bd0*/  CCTL.IVALL ;  /* 0x00000000ff00798f */ /* 0x000fe20002000000 */
[----:B------:R-:W-:Y:S05]  /*0be0*/  BRA `(.L_x_7) ;  /* 0x0000000000047947 */ /* 0x000fea0003800000 */
.L_x_6:
[----:B------:R-:W-:Y:S06]  /*0bf0*/  BAR.SYNC.DEFER_BLOCKING 0x0 ;  /* 0x0000000000007b1d */ /* 0x000fec0000010000 */
.L_x_7:
[----:B------:R-:W-:Y:S05]  /*0c00*/  @!P1 BRA `(.L_x_8) ;  /* 0x0000009c00d09947 */ /* 0x000fea0003800000 */
[----:B------:R-:W-:-:S06]  /*0c10*/  UISETP.GT.U32.AND UP0, UPT, UR16, 0x1, UPT ;  /* 0x000000011000788c */ /* 0x000fcc000bf04070 */
[----:B------:R-:W-:-:S13]  /*0c20*/  PLOP3.LUT P0, PT, PT, PT, UP0, 0x80, 0x0 ;  /* 0x000000000000781c */ /* 0x000fda0003f0f008 */
[----:B------:R-:W-:Y:S05]  /*0c30*/  @P0 EXIT ;  /* 0x000000000000094d */ /* 0x000fea0003800000 */
[----:B------:R-:W-:Y:S01]  /*0c40*/  ULDC.64 UR4, c[0x0][0x650] ;  /* 0x0001940000047ab9 */ /* 0x000fe20000000a00 */
[----:B------:R-:W-:Y:S01]  /*0c50*/  UMOV UR40, 0xffffffff ;  /* 0xffffffff00287882 */ /* 0x000fe20000000000 */
[----:B------:R-:W-:Y:S01]  /*0c60*/  ISETP.GE.U32.AND P0, PT, R16, UR4, PT ;  /* 0x0000000410007c0c */ /* 0x000fe2000bf06070 */
[----:B------:R-:W-:Y:S01]  /*0c70*/  UMOV UR41, 0xffffffff ;  /* 0xffffffff00297882 */ /* 0x000fe20000000000 */
[----:B------:R-:W-:Y:S01]  /*0c80*/  UMOV UR42, 0xffffffff ;  /* 0xffffffff002a7882 */ /* 0x000fe20000000000 */
[----:B------:R-:W-:Y:S02]  /*0c90*/  PRMT R0, RZ, 0x7610, R0 ;  /* 0x00007610ff007816 */ /* 0x000fe40000000000 */
[----:B------:R-:W-:-:S13]  /*0ca0*/  ISETP.GE.U32.AND.EX P0, PT, R17, UR5, PT, P0 ;  /* 0x0000000511007c0c */ /* 0x000fda000bf06100 */
[----:B------:R-:W-:Y:S05]  /*0cb0*/  @P0 BRA `(.L_x_9) ;  /* 0x0000000400480947 */ /* 0x000fea0003800000 */
[----:B------:R-:W-:Y:S01]  /*0cc0*/  ULDC.64 UR16, c[0x0][0x628] ;  /* 0x00018a0000107ab9 */ /* 0x000fe20000000a00 */
[C---:B------:R-:W-:Y:S01]  /*0cd0*/  R2UR UR19, R16.reuse ;  /* 0x00000000101372ca */ /* 0x040fe200000e0000 */
[----:B------:R-:W-:Y:S01]  /*0ce0*/  ULDC UR18, c[0x0][0x630] ;  /* 0x00018c0000127ab9 */ /* 0x000fe20000000800 */
[----:B------:R-:W-:Y:S02]  /*0cf0*/  ISETP.NE.U32.AND P0, PT, RZ, UR16, PT ;  /* 0x00000010ff007c0c */ /* 0x000fe4000bf05070 */
[----:B------:R-:W-:Y:S02]  /*0d00*/  R2UR UR4, R16 ;  /* 0x00000000100472ca */ /* 0x000fe400000e0000 */
[----:B------:R-:W-:Y:S02]  /*0d10*/  ISETP.NE.AND.EX P0, PT, RZ, UR17, PT, P0 ;  /* 0x00000011ff007c0c */ /* 0x000fe4000bf05300 */
[----:B------:R-:W-:-:S11]  /*0d20*/  R2UR UR5, R17 ;  /* 0x00000000110572ca */ /* 0x000fd600000e0000 */
[----:B------:R-:W-:Y:S05]  /*0d30*/  @!P0 BRA `(.L_x_10) ;  /* 0x0000000000308947 */ /* 0x000fea0003800000 */
[----:B------:R-:W-:Y:S01]  /*0d40*/  R2UR UR4, R16 ;  /* 0x00000000100472ca */ /* 0x000fe200000e0000 */
[----:B------:R-:W-:Y:S01]  /*0d50*/  ULDC UR9, c[0x0][0x634] ;  /* 0x00018d0000097ab9 */ /* 0x000fe20000000800 */
[----:B------:R-:W-:-:S11]  /*0d60*/  R2UR UR13, R17 ;  /* 0x00000000110d72ca */ /* 0x000fd600000e0000 */
[----:B------:R-:W-:-:S04]  /*0d70*/  UIADD3 UR9, UP0, UR4, UR9, URZ ;  /* 0x0000000904097290 */ /* 0x000fc8000ff1e03f */
[----:B------:R-:W-:-:S04]  /*0d80*/  UIADD3.X UR13, URZ, UR13, URZ, UP0, !UPT ;  /* 0x0000000d3f0d7290 */ /* 0x000fc800087fe43f */
[----:B------:R-:W-:-:S04]  /*0d90*/  UIMAD.WIDE.U32 UR4, UR13, UR16, URZ ;  /* 0x000000100d0472a5 */ /* 0x000fc8000f8e003f */
[----:B------:R-:W-:Y:S02]  /*0da0*/  UIMAD.WIDE.U32 UR6, UP0, UR9, UR17, UR4 ;  /* 0x00000011090672a5 */ /* 0x000fe4000f800004 */
[----:B------:R-:W-:Y:S02]  /*0db0*/  UIMAD.WIDE.U32 UR4, UR9, UR16, URZ ;  /* 0x00000010090472a5 */ /* 0x000fe4000f8e003f */
[----:B------:R-:W-:Y:S02]  /*0dc0*/  UIADD3.X UR15, URZ, URZ, URZ, UP0, !UPT ;  /* 0x0000003f3f0f7290 */ /* 0x000fe400087fe43f */
[----:B------:R-:W-:Y:S01]  /*0dd0*/  UIADD3 URZ, UP0, UR5, UR6, URZ ;  /* 0x00000006053f7290 */ /* 0x000fe2000ff1e03f */
[----:B------:R-:W-:-:S03]  /*0de0*/  UMOV UR14, UR7 ;  /* 0x00000007000e7c82 */ /* 0x000fc60008000000 */
[----:B------:R-:W-:-:S12]  /*0df0*/  UIMAD.WIDE.U32.X UR4, UR13, UR17, UR14, UP0 ;  /* 0x000000110d0472a5 */ /* 0x000fd800080e040e */
.L_x_10:
[----:B------:R-:W-:Y:S01]  /*0e00*/  USHF.R.U64 UR42, UR4, UR18, UR5 ;  /* 0x00000012042a7299 */ /* 0x000fe20008001205 */
[----:B------:R-:W-:Y:S01]  /*0e10*/  R2UR UR7, R17 ;  /* 0x00000000110772ca */ /* 0x000fe200000e0000 */
[----:B------:R-:W-:Y:S02]  /*0e20*/  USHF.R.U32.HI UR4, URZ, UR18, UR5 ;  /* 0x000000123f047299 */ /* 0x000fe40008011605 */
[----:B------:R-:W-:Y:S01]  /*0e30*/  UIADD3 UR5, UP0, URZ, -UR42, URZ ;  /* 0x8000002a3f057290 */ /* 0x000fe2000ff1e03f */
[----:B------:R-:W-:Y:S01]  /*0e40*/  ULDC.64 UR14, c[0x0][0x620] ;  /* 0x00018800000e7ab9 */ /* 0x000fe20000000a00 */
[----:B------:R-:W-:Y:S02]  /*0e50*/  UMOV UR6, UR19 ;  /* 0x0000001300067c82 */ /* 0x000fe40008000000 */
[----:B------:R-:W-:Y:S01]  /*0e60*/  UIADD3.X UR4, URZ, ~UR4, URZ, UP0, !UPT ;  /* 0x800000043f047290 */ /* 0x000fe200087fe43f */
[----:B------:R-:W-:Y:S01]  /*0e70*/  ULDC UR9, c[0x0][0x618] ;  /* 0x0001860000097ab9 */ /* 0x000fe20000000800 */
[----:B------:R-:W-:-:S02]  /*0e80*/  UIMAD UR12, UR11, UR12, UR10 ;  /* 0x0000000c0b0c72a4 */ /* 0x000fc4000f8e020a */
[----:B------:R-:W-:Y:S02]  /*0e90*/  UIMAD UR4, UR4, UR14, URZ ;  /* 0x0000000e040472a4 */ /* 0x000fe4000f8e023f */
[----:B------:R-:W-:Y:S02]  /*0ea0*/  UIMAD.WIDE.U32 UR6, UR5, UR14, UR6 ;  /* 0x0000000e050672a5 */ /* 0x000fe4000f8e0006 */
[----:B------:R-:W-:Y:S01]  /*0eb0*/  UIMAD UR4, UR5, UR15, UR4 ;  /* 0x0000000f050472a4 */ /* 0x000fe2000f8e0204 */
[----:B------:R-:W-:Y:S01]  /*0ec0*/  ULDC UR10, c[0x0][0x608] ;  /* 0x00018200000a7ab9 */ /* 0x000fe20000000800 */
[----:B------:R-:W-:Y:S02]  /*0ed0*/  ULDC UR18, c[0x0][0x658] ;  /* 0x0001960000127ab9 */ /* 0x000fe40000000800 */
[----:B------:R-:W-:Y:S01]  /*0ee0*/  UIADD3 UR7, UR7, UR4, URZ ;  /* 0x0000000407077290 */ /* 0x000fe2000fffe03f */
[----:B------:R-:W-:Y:S02]  /*0ef0*/  UMOV UR11, 0xffffffff ;  /* 0xffffffff000b7882 */ /* 0x000fe40000000000 */
[----:B------:R-:W-:Y:S01]  /*0f00*/  ULDC.64 UR4, c[0x0][0x640] ;  /* 0x0001900000047ab9 */ /* 0x000fe20000000a00 */
[----:B------:R-:W-:Y:S01]  /*0f10*/  USHF.R.U64 UR16, UR6, UR9, UR7 ;  /* 0x0000000906107299 */ /* 0x000fe20008001207 */
[----:B------:R-:W-:Y:S01]  /*0f20*/  ISETP.NE.U32.AND P0, PT, RZ, UR4, PT ;  /* 0x00000004ff007c0c */ /* 0x000fe2000bf05070 */
[----:B------:R-:W-:-:S02]  /*0f30*/  USHF.R.U32.HI UR7, URZ, UR9, UR7 ;  /* 0x000000093f077299 */ /* 0x000fc40008011607 */
[----:B------:R-:W-:Y:S01]  /*0f40*/  USHF.L.U32 UR6, UR11, UR18, URZ ;  /* 0x000000120b067299 */ /* 0x000fe2000800063f */
[----:B------:R-:W-:Y:S01]  /*0f50*/  ISETP.NE.AND.EX P0, PT, RZ, UR5, PT, P0 ;  /* 0x00000005ff007c0c */ /* 0x000fe2000bf05300 */
[----:B------:R-:W-:Y:S02]  /*0f60*/  USHF.R.U64 UR22, UR16, UR10, UR7 ;  /* 0x0000000a10167299 */ /* 0x000fe40008001207 */
[----:B------:R-:W-:Y:S02]  /*0f70*/  USHF.R.U32.HI UR7, URZ, UR10, UR7 ;  /* 0x0000000a3f077299 */ /* 0x000fe40008011607 */
[----:B------:R-:W-:Y:S02]  /*0f80*/  UISETP.NE.AND UP1, UPT, UR39, URZ, UPT ;  /* 0x0000003f2700728c */ /* 0x000fe4000bf25270 */
[----:B------:R-:W-:Y:S01]  /*0f90*/  USHF.R.U64 UR23, UR22, UR18, UR7 ;  /* 0x0000001216177299 */ /* 0x000fe20008001207 */
[----:B------:R-:W-:Y:S01]  /*0fa0*/  ULDC UR17, c[0x0][0x600] ;  /* 0x0001800000117ab9 */ /* 0x000fe20000000800 */
[----:B------:R-:W-:-:S02]  /*0fb0*/  ULOP3.LUT UR13, URZ, UR6, URZ, 0x33, !UPT ;  /* 0x000000063f0d7292 */ /* 0x000fc4000f8e333f */
[----:B------:R-:W-:Y:S02]  /*0fc0*/  UIADD3 UR15, UR17, -0x1, URZ ;  /* 0xffffffff110f7890 */ /* 0x000fe4000fffe03f */
[----:B------:R-:W-:Y:S02]  /*0fd0*/  USEL UR12, UR8, UR12, !UP1 ;  /* 0x0000000c080c7287 */ /* 0x000fe4000c800000 */
[----:B------:R-:W-:Y:S01]  /*0fe0*/  USHF.R.U32.HI UR7, URZ, UR18, UR7 ;  /* 0x000000123f077299 */ /* 0x000fe20008011607 */
[----:B------:R-:W-:Y:S01]  /*0ff0*/  ULDC UR19, c[0x0][0x648] ;  /* 0x0001920000137ab9 */ /* 0x000fe20000000800 */
[----:B------:R-:W-:Y:S01]  /*1000*/  ULDC UR20, c[0x0][0x638] ;  /* 0x00018e0000147ab9 */ /* 0x000fe20000000800 */
[----:B------:R-:W-:Y:S01]  /*1010*/  UMOV UR21, 0x1 ;  /* 0x0000000100157882 */ /* 0x000fe20000000000 */
[----:B------:R-:W-:Y:S01]  /*1020*/  UMOV UR6, UR23 ;  /* 0x0000001700067c82 */ /* 0x000fe20008000000 */
[----:B------:R-:W-:Y:S07]  /*1030*/  @!P0 BRA `(.L_x_11) ;  /* 0x0000000000308947 */ /* 0x000fee0003800000 */
[----:B------:R-:W-:Y:S02]  /*1040*/  ULDC UR10, c[0x0][0x64c] ;  /* 0x00019300000a7ab9 */ /* 0x000fe40000000800 */
        /* <DEDUP_REMOVED lines=8> */
[----:B------:R-:W-:-:S07]  /*10d0*/  UIMAD.WIDE.U32.X UR4, UR14, UR5, UR10, UP0 ;  /* 0x000000050e0472a5 */ /* 0x000fce00080e040a */
[----:B------:R-:W-:Y:S01]  /*10e0*/  UMOV UR6, UR4 ;  /* 0x0000000400067c82 */ /* 0x000fe20008000000 */
[----:B------:R-:W-:-:S05]  /*10f0*/  UMOV UR7, UR5 ;  /* 0x0000000500077c82 */ /* 0x000fca0008000000 */
.L_x_11:
[----:B------:R-:W-:Y:S01]  /*1100*/  USHF.R.U64 UR5, UR6, UR19, UR7 ;  /* 0x0000001306057299 */ /* 0x000fe20008001207 */
[----:B------:R-:W-:Y:S01]  /*1110*/  IMAD.MOV.U32 R0, RZ, RZ, 0x1 ;  /* 0x00000001ff007424 */ /* 0x000fe200078e00ff */
[----:B------:R-:W-:Y:S02]  /*1120*/  USHF.L.U32 UR4, UR21, UR18, URZ ;  /* 0x0000001215047299 */ /* 0x000fe4000800063f */
[----:B------:R-:W-:Y:S02]  /*1130*/  ULOP3.LUT UR13, UR22, UR13, URZ, 0xc0, !UPT ;  /* 0x0000000d160d7292 */ /* 0x000fe4000f8ec03f */
[----:B------:R-:W-:Y:S02]  /*1140*/  UIADD3 UR6, -UR5, URZ, URZ ;  /* 0x0000003f05067290 */ /* 0x000fe4000fffe13f */
[----:B------:R-:W-:Y:S02]  /*1150*/  UIMAD UR13, UR4, UR5, UR13 ;  /* 0x00000005040d72a4 */ /* 0x000fe4000f8e020d */
[----:B------:R-:W-:-:S02]  /*1160*/  ULOP3.LUT UR15, UR16, UR15, URZ, 0xc0, !UPT ;  /* 0x0000000f100f7292 */ /* 0x000fc4000f8ec03f */
[----:B------:R-:W-:Y:S01]  /*1170*/  UIMAD UR4, UR6, UR20, UR23 ;  /* 0x00000014060472a4 */ /* 0x000fe2000f8e0217 */
[----:B------:R-:W-:Y:S01]  /*1180*/  ULDC UR5, c[0x0][0x610] ;  /* 0x0001840000057ab9 */ /* 0x000fe20000000800 */
[----:B------:R-:W-:Y:S02]  /*1190*/  UISETP.NE.AND UP0, UPT, UR39, URZ, UPT ;  /* 0x0000003f2700728c */ /* 0x000fe4000bf05270 */
[----:B------:R-:W-:Y:S02]  /*11a0*/  UIMAD UR12, UR13, UR5, UR12 ;  /* 0x000000050d0c72a4 */ /* 0x000fe4000f8e020c */
[----:B------:R-:W-:-:S04]  /*11b0*/  UIMAD UR4, UR4, UR17, UR15 ;  /* 0x00000011040472a4 */ /* 0x000fc8000f8e020f */
[----:B------:R-:W-:Y:S02]  /*11c0*/  USEL UR41, UR4, UR12, !UP0 ;  /* 0x0000000c04297287 */ /* 0x000fe4000c000000 */
[----:B------:R-:W-:-:S12]  /*11d0*/  USEL UR40, UR12, UR4, !UP0 ;  /* 0x000000040c287287 */ /* 0x000fd8000c000000 */
.L_x_9:
[----:B------:R-:W-:-:S08]  /*11e0*/  NOP ;  /* 0x0000000000007918 */ /* 0x000fd00000000000 */
[----:B------:R-:W0:Y:S02]  /*11f0*/  USETMAXREG.TRY_ALLOC.CTAPOOL UP0, 0xe8 ;  /* 0x000000e8000079c8 */ /* 0x000e240008000600 */
[----:B0-----:R-:W-:-:S13]  /*1200*/  PLOP3.LUT P0, PT, PT, PT, UP0, 0x80, 0x0 ;  /* 0x000000000000781c */ /* 0x001fda0003f0f008 */
[----:B------:R-:W-:Y:S05]  /*1210*/  @!P0 BRA `(.L_x_9) ;  /* 0xfffffffc00f08947 */ /* 0x000fea000383ffff */
[----:B------:R-:W-:Y:S01]  /*1220*/  ULDC.64 UR4, c[0x0][0x598] ;  /* 0x0001660000047ab9 */ /* 0x000fe20000000a00 */
[----:B------:R-:W-:Y:S01]  /*1230*/  ULDC.64 UR46, c[0x0][0x208] ;  /* 0x00008200002e7ab9 */ /* 0x000fe20000000a00 */
[----:B------:R-:W-:-:S04]  /*1240*/  ISETP.NE.U32.AND P0, PT, RZ, UR4, PT ;  /* 0x00000004ff007c0c */ /* 0x000fc8000bf05070 */
[----:B------:R-:W-:-:S13]  /*1250*/  ISETP.NE.AND.EX P0, PT, RZ, UR5, PT, P0 ;  /* 0x00000005ff007c0c */ /* 0x000fda000bf05300 */
[----:B------:R-:W-:Y:S05]  /*1260*/  @!P0 BRA `(.L_x_12) ;  /* 0x00000000001c8947 */ /* 0x000fea0003800000 */
[----:B------:R-:W0:Y:S02]  /*1270*/  LDC.64 R4, c[0x0][0x598] ;  /* 0x00016600ff047b82 */ /* 0x000e240000000a00 */
[----:B0-----:R-:W2:Y:S02]  /*1280*/  LDG.E.64 R4, desc[UR46][R4.64] ;  /* 0x0000002e04047981 */ /* 0x001ea4000c1e1b00 */
[----:B--2---:R-:W-:-:S04]  /*1290*/  ISETP.NE.U32.AND P0, PT, R4, RZ, PT ;  /* 0x000000ff0400720c */ /* 0x004fc80003f05070 */
[----:B------:R-:W-:-:S13]  /*12a0*/  ISETP.NE.AND.EX P0, PT, R5, RZ, PT, P0 ;  /* 0x000000ff0500720c */ /* 0x000fda0003f05300 */
[----:B------:R-:W-:Y:S05]  /*12b0*/  @!P0 BRA `(.L_x_12) ;  /* 0x0000000000088947 */ /* 0x000fea0003800000 */
[----:B------:R0:W5:Y:S01]  /*12c0*/  LD.E R22, desc[UR46][R4.64] ;  /* 0x0000002e04167980 */ /* 0x000162000c101900 */
[----:B------:R-:W-:Y:S05]  /*12d0*/  BRA `(.L_x_13) ;  /* 0x0000000000247947 */ /* 0x000fea0003800000 */
.L_x_12:
[----:B------:R-:W-:Y:S02]  /*12e0*/  ULDC.64 UR4, c[0x0][0x588] ;  /* 0x0001620000047ab9 */ /* 0x000fe40000000a00 */
[----:B------:R-:W-:-:S04]  /*12f0*/  ISETP.NE.U32.AND P0, PT, RZ, UR4, PT ;  /* 0x00000004ff007c0c */ /* 0x000fc8000bf05070 */
[----:B------:R-:W-:-:S13]  /*1300*/  ISETP.NE.AND.EX P0, PT, RZ, UR5, PT, P0 ;  /* 0x00000005ff007c0c */ /* 0x000fda000bf05300 */
[----:B------:R-:W-:Y:S05]  /*1310*/  @!P0 BRA `(.L_x_14) ;  /* 0x00000000000c8947 */ /* 0x000fea0003800000 */
[----:B------:R-:W0:Y:S02]  /*1320*/  LDC.64 R22, c[0x0][0x588] ;  /* 0x00016200ff167b82 */ /* 0x000e240000000a00 */
[----:B0-----:R1:W5:Y:S01]  /*1330*/  LDG.E R22, desc[UR46][R22.64] ;  /* 0x0000002e16167981 */ /* 0x001362000c1e1900 */
[----:B------:R-:W-:Y:S05]  /*1340*/  BRA `(.L_x_13) ;  /* 0x0000000000087947 */ /* 0x000fea0003800000 */
.L_x_14:
[----:B------:R-:W-:Y:S02]  /*1350*/  ULDC UR4, c[0x0][0x580] ;  /* 0x0001600000047ab9 */ /* 0x000fe40000000800 */
[----:B------:R-:W-:-:S07]  /*1360*/  IMAD.U32 R22, RZ, RZ, UR4 ;  /* 0x00000004ff167e24 */ /* 0x000fce000f8e00ff */
.L_x_13:
[----:B------:R-:W-:Y:S02]  /*1370*/  ULDC.64 UR4, c[0x0][0x5a0] ;  /* 0x0001680000047ab9 */ /* 0x000fe40000000a00 */
[----:B------:R-:W-:-:S04]  /*1380*/  ISETP.NE.U32.AND P0, PT, RZ, UR4, PT ;  /* 0x00000004ff007c0c */ /* 0x000fc8000bf05070 */
[----:B------:R-:W-:-:S13]  /*1390*/  ISETP.NE.AND.EX P0, PT, RZ, UR5, PT, P0 ;  /* 0x00000005ff007c0c */ /* 0x000fda000bf05300 */
[----:B------:R-:W-:Y:S05]  /*13a0*/  @!P0 BRA `(.L_x_15) ;  /* 0x00000000001c8947 */ /* 0x000fea0003800000 */
[----:B0-----:R-:W0:Y:S02]  /*13b0*/  LDC.64 R4, c[0x0][0x5a0] ;  /* 0x00016800ff047b82 */ /* 0x001e240000000a00 */
[----:B0-----:R-:W2:Y:S02]  /*13c0*/  LDG.E.64 R4, desc[UR46][R4.64] ;  /* 0x0000002e04047981 */ /* 0x001ea4000c1e1b00 */
[----:B--2---:R-:W-:-:S04]  /*13d0*/  ISETP.NE.U32.AND P0, PT, R4, RZ, PT ;  /* 0x000000ff0400720c */ /* 0x004fc80003f05070 */
[----:B------:R-:W-:-:S13]  /*13e0*/  ISETP.NE.AND.EX P0, PT, R5, RZ, PT, P0 ;  /* 0x000000ff0500720c */ /* 0x000fda0003f05300 */
[----:B------:R-:W-:Y:S05]  /*13f0*/  @!P0 BRA `(.L_x_15) ;  /* 0x0000000000088947 */ /* 0x000fea0003800000 */
[----:B------:R0:W5:Y:S01]  /*1400*/  LD.E R184, desc[UR46][R4.64] ;  /* 0x0000002e04b87980 */ /* 0x000162000c101900 */
[----:B------:R-:W-:Y:S05]  /*1410*/  BRA `(.L_x_16) ;  /* 0x0000000000247947 */ /* 0x000fea0003800000 */
.L_x_15:
[----:B------:R-:W-:Y:S02]  /*1420*/  ULDC.64 UR4, c[0x0][0x590] ;  /* 0x0001640000047ab9 */ /* 0x000fe40000000a00 */
[----:B------:R-:W-:-:S04]  /*1430*/  ISETP.NE.U32.AND P0, PT, RZ, UR4, PT ;  /* 0x00000004ff007c0c */ /* 0x000fc8000bf05070 */
[----:B------:R-:W-:-:S13]  /*1440*/  ISETP.NE.AND.EX P0, PT, RZ, UR5, PT, P0 ;  /* 0x00000005ff007c0c */ /* 0x000fda000bf05300 */
[----:B------:R-:W-:Y:S05]  /*1450*/  @!P0 BRA `(.L_x_17) ;  /* 0x00000000000c8947 */ /* 0x000fea0003800000 */
[----:B------:R-:W2:Y:S02]  /*1460*/  LDC.64 R184, c[0x0][0x590] ;  /* 0x00016400ffb87b82 */ /* 0x000ea40000000a00 */
[----:B--2---:R2:W5:Y:S01]  /*1470*/  LDG.E R184, desc[UR46][R184.64] ;  /* 0x0000002eb8b87981 */ /* 0x004562000c1e1900 */
[----:B------:R-:W-:Y:S05]  /*1480*/  BRA `(.L_x_16) ;  /* 0x0000000000087947 */ /* 0x000fea0003800000 */
.L_x_17:
[----:B------:R-:W-:Y:S02]  /*1490*/  ULDC UR4, c[0x0][0x584] ;  /* 0x0001610000047ab9 */ /* 0x000fe40000000800 */
[----:B------:R-:W-:-:S07]  /*14a0*/  IMAD.U32 R184, RZ, RZ, UR4 ;  /* 0x00000004ffb87e24 */ /* 0x000fce000f8e00ff */
.L_x_16:
[----:B------:R-:W-:-:S13]  /*14b0*/  LOP3.LUT P0, RZ, R0, 0xff, RZ, 0xc0, !PT ;  /* 0x000000ff00ff7812 */ /* 0x000fda000780c0ff */
[----:B------:R-:W-:Y:S05]  /*14c0*/  @!P0 EXIT ;  /* 0x000000000000894d */ /* 0x000fea0003800000 */
[----:B------:R-:W-:Y:S01]  /*14d0*/  ULDC UR4, c[0x0][0x28c] ;  /* 0x0000a30000047ab9 */ /* 0x000fe20000000800 */
[----:B------:R-:W-:Y:S01]  /*14e0*/  UMOV UR36, URZ ;  /* 0x0000003f00247c82 */ /* 0x000fe20008000000 */
[----:B------:R-:W-:Y:S01]  /*14f0*/  UIADD3 UR4, UR4, 0x1f, URZ ;  /* 0x0000001f04047890 */ /* 0x000fe2000fffe03f */
[----:B------:R-:W-:-:S03]  /*1500*/  UMOV UR37, URZ ;  /* 0x0000003f00257c82 */ /* 0x000fc60008000000 */
[----:B------:R-:W-:-:S04]  /*1510*/  USHF.R.S32.HI UR5, URZ, 0x1f, UR4 ;  /* 0x0000001f3f057899 */ /* 0x000fc80008011404 */
[----:B------:R-:W-:-:S04]  /*1520*/  ULEA.HI UR5, UR5, UR4, URZ, 0x5 ;  /* 0x0000000405057291 */ /* 0x000fc8000f8f283f */
[----:B------:R-:W-:-:S12]  /*1530*/  USHF.R.S32.HI UR43, URZ, 0x5, UR5 ;  /* 0x000000053f2b7899 */ /* 0x000fd80008011405 */
.L_x_361:
[----:B------:R-:W-:Y:S01]  /*1540*/  LOP3.LUT R0, R2, 0x80, RZ, 0xc0, !PT ;  /* 0x0000008002007812 */ /* 0x000fe200078ec0ff */
[----:B---3--:R-:W3:Y:S01]  /*1550*/  S2UR UR7, SR_CgaCtaId ;  /* 0x00000000000779c3 */ /* 0x008ee20000008800 */
[----:B------:R-:W-:Y:S02]  /*1560*/  UMOV UR6, 0x400 ;  /* 0x0000040000067882 */ /* 0x000fe40000000000 */
[----:B------:R-:W-:-:S06]  /*1570*/  SHF.R.U32.HI R0, RZ, 0x7, R0 ;  /* 0x00000007ff007819 */ /* 0x000fcc0000011600 */
[----:B------:R-:W4:Y:S01]  /*1580*/  SHFL.IDX PT, R0, R0, RZ, 0x1f ;  /* 0x00001fff00007589 */ /* 0x000f2200000e0000 */
[----:B---3--:R-:W-:Y:S01]  /*1590*/  ULEA UR6, UR7, UR6, 0x18 ;  /* 0x0000000607067291 */ /* 0x008fe2000f8ec03f */
[----:B----4-:R-:W-:-:S13]  /*15a0*/  R2UR UR4, R0 ;  /* 0x00000000000472ca */ /* 0x010fda00000e0000 */
[----:B------:R-:W-:-:S04]  /*15b0*/  ULEA.HI UR5, UR4, UR4, URZ, 0x1 ;  /* 0x0000000404057291 */ /* 0x000fc8000f8f083f */
[----:B------:R-:W-:-:S04]  /*15c0*/  ULOP3.LUT UR5, UR5, 0x1ffffe, URZ, 0xc0, !UPT ;  /* 0x001ffffe05057892 */ /* 0x000fc8000f8ec03f */
[----:B------:R-:W-:-:S03]  /*15d0*/  UIADD3 UR5, UR4, -UR5, URZ ;  /* 0x8000000504057290 */ /* 0x000fc6000fffe03f */
[----:B------:R-:W-:Y:S01]  /*15e0*/  ULDC UR4, c[0x0][0x28c] ;  /* 0x0000a30000047ab9 */ /* 0x000fe20000000800 */
[----:B------:R-:W-:Y:S01]  /*15f0*/  ULEA UR5, UR5, UR6, 0xb ;  /* 0x0000000605057291 */ /* 0x000fe2000f8e583f */
[----:B------:R-:W-:-:S03]  /*1600*/  ISETP.LT.AND P0, PT, RZ, UR4, PT ;  /* 0x00000004ff007c0c */ /* 0x000fc6000bf01270 */
[----:B------:R-:W-:-:S04]  /*1610*/  UIADD3 UR5, UR5, 0x200, URZ ;  /* 0x0000020005057890 */ /* 0x000fc8000fffe03f */
[----:B------:R-:W-:-:S04]  /*1620*/  USHF.R.U32.HI UR5, URZ, 0x4, UR5 ;  /* 0x000000043f057899 */ /* 0x000fc80008011605 */
[----:B------:R-:W-:-:S04]  /*1630*/  ULOP3.LUT UR5, UR5, 0x3fff, URZ, 0xc0, !UPT ;  /* 0x00003fff05057892 */ /* 0x000fc8000f8ec03f */
[----:B------:R-:W-:Y:S01]  /*1640*/  ULOP3.LUT UR44, UR5, 0x10000, URZ, 0xfc, !UPT ;  /* 0x00010000052c7892 */ /* 0x000fe2000f8efc3f */
[----:B0-2---:R-:W-:Y:S11]  /*1650*/  @P0 BRA `(.L_x_18) ;  /* 0x0000000000400947 */ /* 0x005ff60003800000 */
[----:B------:R-:W-:Y:S01]  /*1660*/  MOV R0, 0x0 ;  /* 0x0000000000007802 */ /* 0x000fe20000000f00 */
[----:B------:R-:W-:Y:S01]  /*1670*/  ULDC.64 UR4, c[0x4][0x68] ;  /* 0x01001a0000047ab9 */ /* 0x000fe20000000a00 */
[----:B------:R-:W-:Y:S01]  /*1680*/  ULDC.64 UR6, c[0x4][0x8] ;  /* 0x0100020000067ab9 */ /* 0x000fe20000000a00 */
[----:B0-----:R-:W-:Y:S01]  /*1690*/  IMAD.U32 R4, RZ, RZ, UR4 ;  /* 0x00000004ff047e24 */ /* 0x001fe2000f8e00ff */
[----:B------:R0:W3:Y:S01]  /*16a0*/  LDC.64 R14, c[0x4][R0] ;  /* 0x01000000000e7b82 */ /* 0x0000e20000000a00 */
[----:B------:R-:W-:Y:S01]  /*16b0*/  IMAD.U32 R5, RZ, RZ, UR5 ;  /* 0x00000005ff057e24 */ /* 0x000fe2000f8e00ff */
[----:B------:R-:W-:Y:S01]  /*16c0*/  ULDC.64 UR4, c[0x4][0x70] ;  /* 0x01001c0000047ab9 */ /* 0x000fe20000000a00 */
[----:B------:R-:W-:Y:S02]  /*16d0*/  IMAD.U32 R10, RZ, RZ, UR6 ;  /* 0x00000006ff0a7e24 */ /* 0x000fe4000f8e00ff */
[----:B------:R-:W-:Y:S02]  /*16e0*/  IMAD.U32 R6, RZ, RZ, UR4 ;  /* 0x00000004ff067e24 */ /* 0x000fe4000f8e00ff */
[----:B------:R-:W-:-:S02]  /*16f0*/  IMAD.U32 R7, RZ, RZ, UR5 ;  /* 0x00000005ff077e24 */ /* 0x000fc4000f8e00ff */
[----:B------:R-:W-:Y:S02]  /*1700*/  IMAD.U32 R11, RZ, RZ, UR7 ;  /* 0x00000007ff0b7e24 */ /* 0x000fe4000f8e00ff */
[----:B------:R-:W-:Y:S02]  /*1710*/  IMAD.MOV.U32 R8, RZ, RZ, 0x1e1 ;  /* 0x000001e1ff087424 */ /* 0x000fe400078e00ff */
[----:B------:R-:W-:Y:S02]  /*1720*/  IMAD.MOV.U32 R12, RZ, RZ, 0x1 ;  /* 0x00000001ff0c7424 */ /* 0x000fe400078e00ff */
[----:B0-----:R-:W-:-:S07]  /*1730*/  IMAD.MOV.U32 R13, RZ, RZ, RZ ;  /* 0x000000ffff0d7224 */ /* 0x001fce00078e00ff */
[----:B------:R-:W-:-:S07]  /*1740*/  LEPC R20, `(.L_x_18) ;  /* 0x000000001014794e */ /* 0x000fce0000000000 */
[----:B-123-5:R-:W-:Y:S05]  /*1750*/  CALL.ABS.NOINC R14 ;  /* 0x000000000e007343 */ /* 0x02efea0003c00000 */
.L_x_18:
[----:B------:R-:W-:-:S06]  /*1760*/  ULOP3.LUT UR4, UR38, 0x1, URZ, 0xfc, !UPT ;  /* 0x0000000126047892 */ /* 0x000fcc000f8efc3f */
[----:B------:R-:W-:-:S05]  /*1770*/  IMAD.U32 R0, RZ, RZ, UR4 ;  /* 0x00000004ff007e24 */ /* 0x000fca000f8e00ff */
[----:B------:R-:W-:-:S13]  /*1780*/  ISETP.NE.AND P0, PT, R0, 0x3, PT ;  /* 0x000000030000780c */ /* 0x000fda0003f05270 */
[----:B------:R-:W-:Y:S05]  /*1790*/  @!P0 BRA `(.L_x_19) ;  /* 0x0000000000048947 */ /* 0x000fea0003800000 */
[----:B------:R-:W-:Y:S01]  /*17a0*/  BPT.TRAP 0x1 ;  /* 0x000000040000795c */ /* 0x000fe20000300000 */
.L_x_19:
[----:B------:R-:W3:Y:S01]  /*17b0*/  S2UR UR5, SR_CgaCtaId ;  /* 0x00000000000579c3 */ /* 0x000ee20000008800 */
[----:B------:R-:W-:Y:S01]  /*17c0*/  UMOV UR4, 0x400 ;  /* 0x0000040000047882 */ /* 0x000fe20000000000 */
[----:B------:R-:W-:Y:S02]  /*17d0*/  IMAD.U32 R0, RZ, RZ, UR36 ;  /* 0x00000024ff007e24 */ /* 0x000fe4000f8e00ff */
[----:B------:R-:W-:-:S03]  /*17e0*/  IMAD.U32 R3, RZ, RZ, UR37 ;  /* 0x00000025ff037e24 */ /* 0x000fc6000f8e00ff */
[----:B------:R-:W-:Y:S01]  /*17f0*/  SHF.L.U32 R0, R0, 0x1f, RZ ;  /* 0x0000001f00007819 */ /* 0x000fe200000006ff */
[----:B---3--:R-:W-:-:S06]  /*1800*/  ULEA UR4, UR5, UR4, 0x18 ;  /* 0x0000000405047291 */ /* 0x008fcc000f8ec03f */
[----:B------:R-:W-:-:S04]  /*1810*/  IMAD.U32 R6, RZ, RZ, UR4 ;  /* 0x00000004ff067e24 */ /* 0x000fc8000f8e00ff */
[----:B------:R-:W-:-:S04]  /*1820*/  IMAD R3, R3, 0x8, R6 ;  /* 0x0000000803037824 */ /* 0x000fc800078e0206 */
[----:B------:R3:W4:Y:S01]  /*1830*/  SYNCS.PHASECHK.TRANS64.TRYWAIT P1, [R3+URZ], R0 ;  /* 0x00000000030075a7 */ /* 0x000722000802017f */
[----:B------:R-:W-:Y:S05]  /*1840*/  @!P0 BRA `(.L_x_20) ;  /* 0x0000000000048947 */ /* 0x000fea0003800000 */
[----:B------:R-:W-:Y:S01]  /*1850*/  BPT.TRAP 0x1 ;  /* 0x000000040000795c */ /* 0x000fe20000300000 */
.L_x_20:
[----:B----4-:R-:W-:Y:S05]  /*1860*/  @P1 BRA `(.L_x_21) ;  /* 0x0000000000081947 */ /* 0x010fea0003800000 */
[----:B------:R-:W4:Y:S02]  /*1870*/  SYNCS.PHASECHK.TRANS64.TRYWAIT P1, [R3+URZ], R0 ;  /* 0x00000000030075a7 */ /* 0x000f24000802017f */
[----:B----4-:R-:W-:Y:S05]  /*1880*/  @!P1 BRA `(.L_x_22) ;  /* 0x000000b000309947 */ /* 0x010fea0003800000 */
.L_x_21:
[----:B------:R-:W-:-:S04]  /*1890*/  UISETP.LT.AND UP0, UPT, UR43, 0x1, UPT ;  /* 0x000000012b00788c */ /* 0x000fc8000bf01270 */
[----:B------:R-:W-:-:S06]  /*18a0*/  USEL UR4, UR43, 0x1, UP0 ;  /* 0x000000012b047887 */ /* 0x000fcc0008000000 */
[----:B---34-:R-:W-:Y:S01]  /*18b0*/  IMAD.U32 R0, RZ, RZ, UR4 ;  /* 0x00000004ff007e24 */ /* 0x018fe2000f8e00ff */
[----:B------:R-:W-:Y:S05]  /*18c0*/  WARPSYNC.ALL ;  /* 0x0000000000007948 */ /* 0x000fea0003800000 */
[----:B------:R-:W-:-:S04]  /*18d0*/  IADD3 R0, -R0, UR43, RZ ;  /* 0x0000002b00007c10 */ /* 0x000fc8000fffe1ff */
[----:B------:R-:W-:Y:S02]  /*18e0*/  ISETP.GE.AND P1, PT, R0, 0x1, PT ;  /* 0x000000010000780c */ /* 0x000fe40003f26270 */
[----:B------:R-:W-:Y:S01]  /*18f0*/  R2UR UR4, R6 ;  /* 0x00000000060472ca */ /* 0x000fe200000e0000 */
[----:B------:R-:W-:Y:S01]  /*1900*/  ULEA UR16, UR37, UR44, 0x9 ;  /* 0x0000002c25107291 */ /* 0x000fe2000f8e483f */
[----:B------:R-:W-:Y:S01]  /*1910*/  WARPGROUP.ARRIVE ;  /* 0x00000000000079c5 */ /* 0x000fe20000000000 */
[----:B------:R-:W-:Y:S01]  /*1920*/  UMOV UR5, 0xc0000010 ;  /* 0xc000001000057882 */ /* 0x000fe20000000000 */
[----:B------:R-:W-:Y:S01]  /*1930*/  UMOV UR7, 0xc0000010 ;  /* 0xc000001000077882 */ /* 0x000fe20000000000 */
[----:B------:R-:W-:Y:S01]  /*1940*/  UMOV UR9, UR5 ;  /* 0x0000000500097c82 */ /* 0x000fe20008000000 */
[----:B------:R-:W-:Y:S01]  /*1950*/  UMOV UR11, 0xc0000010 ;  /* 0xc0000010000b7882 */ /* 0x000fe20000000000 */
[----:B------:R-:W-:Y:S01]  /*1960*/  UMOV UR13, UR5 ;  /* 0x00000005000d7c82 */ /* 0x000fe20008000000 */
[----:B------:R-:W-:Y:S01]  /*1970*/  UMOV UR15, 0xc0000010 ;  /* 0xc0000010000f7882 */ /* 0x000fe20000000000 */
[----:B------:R-:W-:Y:S01]  /*1980*/  UMOV UR17, UR5 ;  /* 0x0000000500117c82 */ /* 0x000fe20008000000 */
[----:B------:R-:W-:Y:S01]  /*1990*/  UMOV UR19, 0xc0000010 ;  /* 0xc000001000137882 */ /* 0x000fe20000000000 */
[----:B------:R-:W-:Y:S01]  /*19a0*/  UMOV UR21, UR5 ;  /* 0x0000000500157c82 */ /* 0x000fe20008000000 */
[----:B------:R-:W-:Y:S01]  /*19b0*/  UMOV UR23, 0xc0000010 ;  /* 0xc000001000177882 */ /* 0x000fe20000000000 */
[----:B------:R-:W-:-:S04]  /*19c0*/  UIADD3 UR4, UR4, 0x22200, URZ ;  /* 0x0002220004047890 */ /* 0x000fc8000fffe03f */
[----:B------:R-:W-:-:S04]  /*19d0*/  USHF.R.U32.HI UR4, URZ, 0x4, UR4 ;  /* 0x000000043f047899 */ /* 0x000fc80008011604 */
[----:B------:R-:W-:-:S04]  /*19e0*/  ULOP3.LUT UR4, UR4, 0x3fff, URZ, 0xc0, !UPT ;  /* 0x00003fff04047892 */ /* 0x000fc8000f8ec03f */
[----:B------:R-:W-:-:S03]  /*19f0*/  ULOP3.LUT UR24, UR4, 0x10000, URZ, 0xfc, !UPT ;  /* 0x0001000004187892 */ /* 0x000fc6000f8efc3f */
[----:B------:R-:W-:Y:S01]  /*1a00*/  UMOV UR4, UR16 ;  /* 0x0000001000047c82 */ /* 0x000fe20008000000 */
[----:B------:R-:W-:Y:S01]  /*1a10*/  UIMAD UR6, UR37, 0x140, UR24 ;  /* 0x00000140250678a4 */ /* 0x000fe2000f8e0218 */
[----:B------:R-:W-:Y:S01]  /*1a20*/  UMOV UR8, UR4 ;  /* 0x0000000400087c82 */ /* 0x000fe20008000000 */
[----:B------:R-:W-:Y:S02]  /*1a30*/  UMOV UR12, UR4 ;  /* 0x00000004000c7c82 */ /* 0x000fe40008000000 */
[----:B------:R-:W-:Y:S02]  /*1a40*/  UIADD3 UR10, UR6, 0x40, URZ ;  /* 0x00000040060a7890 */ /* 0x000fe4000fffe03f */
[----:B------:R-:W-:Y:S02]  /*1a50*/  UIADD3 UR14, UR6, 0x80, URZ ;  /* 0x00000080060e7890 */ /* 0x000fe4000fffe03f */
[----:B------:R-:W-:Y:S02]  /*1a60*/  UIADD3 UR18, UR6, 0xc0, URZ ;  /* 0x000000c006127890 */ /* 0x000fe4000fffe03f */
[----:B------:R-:W-:Y:S01]  /*1a70*/  IGMMA.64x32x32.S8.S8 R168, gdesc[UR4], RZ, !UPT, gsb0 ;  /* 0x0120000004a879f1 */ /* 0x000fe2000c0410ff */
[----:B------:R-:W-:Y:S01]  /*1a80*/  UIADD3 UR22, UR6, 0x100, URZ ;  /* 0x0000010006167890 */ /* 0x000fe2000fffe03f */
[----:B------:R-:W-:Y:S01]  /*1a90*/  UMOV UR20, UR4 ;  /* 0x0000000400147c82 */ /* 0x000fe20008000000 */
[----:B------:R-:W-:-:S02]  /*1aa0*/  WARPGROUP.DEPBAR.LE gsb0, 0x0 ;  /* 0x00008000000079c5 */ /* 0x000fc40000010000 */
[----:B------:R-:W-:-:S06]  /*1ab0*/  WARPGROUP.ARRIVE ;  /* 0x00000000000079c5 */ /* 0x000fcc0000000000 */
[----:B------:R-:W-:Y:S01]  /*1ac0*/  IGMMA.64x32x32.S8.S8 R136, gdesc[UR8], RZ, !UPT, gsb0 ;  /* 0x01200000088879f1 */ /* 0x000fe2000c0410ff */
[----:B------:R-:W-:-:S03]  /*1ad0*/  UIADD3 UR8, UR16, 0x100, URZ ;  /* 0x0000010010087890 */ /* 0x000fc6000fffe03f */
[----:B------:R-:W-:Y:S01]  /*1ae0*/  UMOV UR16, UR4 ;  /* 0x0000000400107c82 */ /* 0x000fe20008000000 */
[----:B------:R-:W-:Y:S02]  /*1af0*/  WARPGROUP.DEPBAR.LE gsb0, 0x0 ;  /* 0x00008000000079c5 */ /* 0x000fe40000010000 */
[----:B------:R-:W-:-:S06]  /*1b00*/  WARPGROUP.ARRIVE ;  /* 0x00000000000079c5 */ /* 0x000fcc0000000000 */
[----:B------:R-:W-:Y:S03]  /*1b10*/  IGMMA.64x32x32.S8.S8 R104, gdesc[UR12], RZ, !UPT, gsb0 ;  /* 0x012000000c6879f1 */ /* 0x000fe6000c0410ff */
[----:B------:R-:W-:Y:S02]  /*1b20*/  WARPGROUP.DEPBAR.LE gsb0, 0x0 ;  /* 0x00008000000079c5 */ /* 0x000fe40000010000 */
[----:B------:R-:W-:-:S06]  /*1b30*/  WARPGROUP.ARRIVE ;  /* 0x00000000000079c5 */ /* 0x000fcc0000000000 */
[----:B------:R-:W-:Y:S03]  /*1b40*/  IGMMA.64x32x32.S8.S8 R72, gdesc[UR16], RZ, !UPT, gsb0 ;  /* 0x01200000104879f1 */ /* 0x000fe6000c0410ff */
[----:B------:R-:W-:Y:S02]  /*1b50*/  WARPGROUP.DEPBAR.LE gsb0, 0x0 ;  /* 0x00008000000079c5 */ /* 0x000fe40000010000 */
[----:B------:R-:W-:-:S06]  /*1b60*/  WARPGROUP.ARRIVE ;  /* 0x00000000000079c5 */ /* 0x000fcc0000000000 */
[----:B------:R-:W-:Y:S01]  /*1b70*/  IGMMA.64x32x32.S8.S8 R40, gdesc[UR20], RZ, !UPT, gsb0 ;  /* 0x01200000142879f1 */ /* 0x000fe2000c0410ff */
[----:B------:R-:W-:Y:S01]  /*1b80*/  UMOV UR20, UR8 ;  /* 0x0000000800147c82 */ /* 0x000fe20008000000 */
[----:B------:R-:W-:Y:S01]  /*1b90*/  UMOV UR21, 0xc0000010 ;  /* 0xc000001000157882 */ /* 0x000fe20000000000 */
[----:B------:R-:W-:Y:S01]  /*1ba0*/  UMOV UR16, UR20 ;  /* 0x0000001400107c82 */ /* 0x000fe20008000000 */
[----:B------:R-:W-:Y:S01]  /*1bb0*/  UMOV UR17, UR21 ;  /* 0x0000001500117c82 */ /* 0x000fe20008000000 */
[----:B------:R-:W-:Y:S01]  /*1bc0*/  UMOV UR12, UR20 ;  /* 0x00000014000c7c82 */ /* 0x000fe20008000000 */
[----:B------:R-:W-:Y:S01]  /*1bd0*/  UMOV UR13, UR21 ;  /* 0x00000015000d7c82 */ /* 0x000fe20008000000 */
[----:B------:R-:W-:Y:S01]  /*1be0*/  UMOV UR8, UR20 ;  /* 0x0000001400087c82 */ /* 0x000fe20008000000 */
[----:B------:R-:W-:Y:S01]  /*1bf0*/  UMOV UR9, UR21 ;  /* 0x0000001500097c82 */ /* 0x000fe20008000000 */
[----:B------:R-:W-:Y:S01]  /*1c00*/  UMOV UR4, UR20 ;  /* 0x0000001400047c82 */ /* 0x000fe20008000000 */
[----:B------:R-:W-:Y:S01]  /*1c10*/  UMOV UR5, UR21 ;  /* 0x0000001500057c82 */ /* 0x000fe20008000000 */
[----:B------:R-:W-:-:S02]  /*1c20*/  WARPGROUP.DEPBAR.LE gsb0, 0x0 ;  /* 0x00008000000079c5 */ /* 0x000fc40000010000 */
[----:B------:R-:W-:-:S06]  /*1c30*/  WARPGROUP.ARRIVE ;  /* 0x00000000000079c5 */ /* 0x000fcc0000000000 */
[----:B------:R-:W-:Y:S03]  /*1c40*/  IGMMA.64x32x32.S8.S8 R24, gdesc[UR20], RZ, !UPT, gsb0 ;  /* 0x01200000141879f1 */ /* 0x000fe6000c0410ff */
        /* <DEDUP_REMOVED lines=13> */
[----:B------:R-:W-:Y:S05]  /*1d20*/  @!P1 BRA `(.L_x_23) ;  /* 0x0000000400a49947 */ /* 0x000fea0003800000 */
[----:B------:R-:W-:Y:S02]  /*1d30*/  UIADD3 UR25, UR37, 0x1, URZ ;  /* 0x0000000125197890 */ /* 0x000fe4000fffe03f */
[----:B------:R-:W-:Y:S02]  /*1d40*/  IMAD.U32 R3, RZ, RZ, UR37 ;  /* 0x00000025ff037e24 */ /* 0x000fe4000f8e00ff */
[----:B------:R-:W-:-:S04]  /*1d50*/  UISETP.NE.AND UP0, UPT, UR25, 0x11, UPT ;  /* 0x000000111900788c */ /* 0x000fc8000bf05270 */
[----:B------:R-:W-:Y:S02]  /*1d60*/  USEL UR4, URZ, 0x1, UP0 ;  /* 0x000000013f047887 */ /* 0x000fe40008000000 */
[----:B------:R-:W-:Y:S02]  /*1d70*/  USEL UR25, UR25, URZ, UP0 ;  /* 0x0000003f19197287 */ /* 0x000fe40008000000 */
[----:B------:R-:W-:-:S06]  /*1d80*/  ULOP3.LUT UR4, UR36, UR4, URZ, 0x3c, !UPT ;  /* 0x0000000424047292 */ /* 0x000fcc000f8e3c3f */
[----:B------:R-:W-:-:S07]  /*1d90*/  IMAD.U32 R7, RZ, RZ, UR4 ;  /* 0x00000004ff077e24 */ /* 0x000fce000f8e00ff */
.L_x_30:
[----:B------:R-:W-:Y:S05]  /*1da0*/  @!P0 BRA `(.L_x_24) ;  /* 0x0000000000048947 */ /* 0x000fea0003800000 */
[----:B------:R-:W-:Y:S01]  /*1db0*/  BPT.TRAP 0x1 ;  /* 0x000000040000795c */ /* 0x000fe20000300000 */
.L_x_24:
[----:B------:R-:W3:Y:S01]  /*1dc0*/  S2UR UR5, SR_CgaCtaId ;  /* 0x00000000000579c3 */ /* 0x000ee20000008800 */
[----:B------:R-:W-:Y:S01]  /*1dd0*/  UMOV UR4, 0x400 ;  /* 0x0000040000047882 */ /* 0x000fe20000000000 */
[----:B0-----:R-:W-:Y:S01]  /*1de0*/  IMAD.U32 R5, RZ, RZ, UR25 ;  /* 0x00000019ff057e24 */ /* 0x001fe2000f8e00ff */
[----:B------:R-:W-:Y:S01]  /*1df0*/  SHF.L.U32 R4, R7, 0x1f, RZ ;  /* 0x0000001f07047819 */ /* 0x000fe200000006ff */
[----:B---3--:R-:W-:-:S06]  /*1e00*/  ULEA UR4, UR5, UR4, 0x18 ;  /* 0x0000000405047291 */ /* 0x008fcc000f8ec03f */
[----:B------:R-:W-:-:S04]  /*1e10*/  IMAD.U32 R6, RZ, RZ, UR4 ;  /* 0x00000004ff067e24 */ /* 0x000fc8000f8e00ff */
[----:B------:R-:W-:-:S04]  /*1e20*/  IMAD R5, R5, 0x8, R6 ;  /* 0x0000000805057824 */ /* 0x000fc800078e0206 */
[----:B------:R0:W3:Y:S01]  /*1e30*/  SYNCS.PHASECHK.TRANS64.TRYWAIT P1, [R5+URZ], R4 ;  /* 0x00000004050075a7 */ /* 0x0000e2000802017f */
[----:B------:R-:W-:Y:S05]  /*1e40*/  @!P0 BRA `(.L_x_25) ;  /* 0x0000000000048947 */ /* 0x000fea0003800000 */
[----:B------:R-:W-:Y:S01]  /*1e50*/  BPT.TRAP 0x1 ;  /* 0x000000040000795c */ /* 0x000fe20000300000 */
.L_x_25:
[----:B---3--:R-:W-:Y:S05]  /*1e60*/  @P1 BRA `(.L_x_26) ;  /* 0x0000000000081947 */ /* 0x008fea0003800000 */
[----:B------:R-:W3:Y:S02]  /*1e70*/  SYNCS.PHASECHK.TRANS64.TRYWAIT P1, [R5+URZ], R4 ;  /* 0x00000004050075a7 */ /* 0x000ee4000802017f */
[----:B---3--:R-:W-:Y:S05]  /*1e80*/  @!P1 BRA `(.L_x_27) ;  /* 0x000000a800c49947 */ /* 0x008fea0003800000 */
.L_x_26:
[----:B------:R-:W-:Y:S01]  /*1e90*/  ULEA UR4, UR25, UR44, 0x9 ;  /* 0x0000002c19047291 */ /* 0x000fe2000f8e483f */
[----:B------:R-:W-:Y:S01]  /*1ea0*/  WARPGROUP.ARRIVE ;  /* 0x00000000000079c5 */ /* 0x000fe20000000000 */
[----:B------:R-:W-:Y:S01]  /*1eb0*/  UIMAD UR6, UR25, 0x140, UR24 ;  /* 0x00000140190678a4 */ /* 0x000fe2000f8e0218 */
[----:B------:R-:W-:Y:S01]  /*1ec0*/  UMOV UR5, 0xc0000010 ;  /* 0xc000001000057882 */ /* 0x000fe20000000000 */
[----:B------:R-:W-:Y:S02]  /*1ed0*/  UMOV UR7, 0xc0000010 ;  /* 0xc000001000077882 */ /* 0x000fe40000000000 */
[----:B------:R-:W-:Y:S01]  /*1ee0*/  UIADD3 UR10, UR6, 0x40, URZ ;  /* 0x00000040060a7890 */ /* 0x000fe2000fffe03f */
[----:B------:R-:W-:Y:S01]  /*1ef0*/  UMOV UR8, UR4 ;  /* 0x0000000400087c82 */ /* 0x000fe20008000000 */
[----:B------:R-:W-:Y:S01]  /*1f00*/  UMOV UR9, UR5 ;  /* 0x0000000500097c82 */ /* 0x000fe20008000000 */
[----:B------:R-:W-:Y:S02]  /*1f10*/  UMOV UR11, 0xc0000010 ;  /* 0xc0000010000b7882 */ /* 0x000fe40000000000 */
[----:B------:R-:W-:Y:S01]  /*1f20*/  IGMMA.64x32x32.S8.S8 R168, gdesc[UR4], R168, gsb0 ;  /* 0x0120000004a879f1 */ /* 0x000fe200080410a8 */
[----:B------:R-:W-:Y:S01]  /*1f30*/  UIADD3 UR14, UR6, 0x80, URZ ;  /* 0x00000080060e7890 */ /* 0x000fe2000fffe03f */
[----:B------:R-:W-:Y:S01]  /*1f40*/  UMOV UR12, UR4 ;  /* 0x00000004000c7c82 */ /* 0x000fe20008000000 */
[----:B------:R-:W-:Y:S01]  /*1f50*/  UMOV UR13, UR5 ;  /* 0x00000005000d7c82 */ /* 0x000fe20008000000 */
[----:B------:R-:W-:Y:S01]  /*1f60*/  UMOV UR15, 0xc0000010 ;  /* 0xc0000010000f7882 */ /* 0x000fe20000000000 */
        /* <DEDUP_REMOVED lines=8> */
[----:B------:R-:W-:-:S02]  /*1ff0*/  WARPGROUP.DEPBAR.LE gsb0, 0x0 ;  /* 0x00008000000079c5 */ /* 0x000fc40000010000 */
[----:B------:R-:W-:-:S06]  /*2000*/  WARPGROUP.ARRIVE ;  /* 0x00000000000079c5 */ /* 0x000fcc0000000000 */
[----:B------:R-:W-:Y:S01]  /*2010*/  IGMMA.64x32x32.S8.S8 R136, gdesc[UR8], R136, gsb0 ;  /* 0x01200000088879f1 */ /* 0x000fe20008041088 */
[----:B------:R-:W-:Y:S02]  /*2020*/  UIADD3 UR8, UR4, 0x100, URZ ;  /* 0x0000010004087890 */ /* 0x000fe4000fffe03f */
[----:B------:R-:W-:Y:S02]  /*2030*/  WARPGROUP.DEPBAR.LE gsb0, 0x0 ;  /* 0x00008000000079c5 */ /* 0x000fe40000010000 */
[----:B------:R-:W-:-:S06]  /*2040*/  WARPGROUP.ARRIVE ;  /* 0x00000000000079c5 */ /* 0x000fcc0000000000 */
[----:B------:R-:W-:Y:S03]  /*2050*/  IGMMA.64x32x32.S8.S8 R104, gdesc[UR12], R104, gsb0 ;  /* 0x012000000c6879f1 */ /* 0x000fe60008041068 */
[----:B------:R-:W-:Y:S02]  /*2060*/  WARPGROUP.DEPBAR.LE gsb0, 0x0 ;  /* 0x00008000000079c5 */ /* 0x000fe40000010000 */
[----:B------:R-:W-:-:S06]  /*2070*/  WARPGROUP.ARRIVE ;  /* 0x00000000000079c5 */ /* 0x000fcc0000000000 */
[----:B------:R-:W-:Y:S03]  /*2080*/  IGMMA.64x32x32.S8.S8 R72, gdesc[UR16], R72, gsb0 ;  /* 0x01200000104879f1 */ /* 0x000fe60008041048 */
[----:B------:R-:W-:Y:S02]  /*2090*/  WARPGROUP.DEPBAR.LE gsb0, 0x0 ;  /* 0x00008000000079c5 */ /* 0x000fe40000010000 */
[----:B------:R-:W-:-:S06]  /*20a0*/  WARPGROUP.ARRIVE ;  /* 0x00000000000079c5 */ /* 0x000fcc0000000000 */
[----:B------:R-:W-:Y:S01]  /*20b0*/  IGMMA.64x32x32.S8.S8 R40, gdesc[UR20], R40, gsb0 ;  /* 0x01200000142879f1 */ /* 0x000fe20008041028 */
        /* <DEDUP_REMOVED lines=12> */
[----:B------:R-:W-:Y:S03]  /*2180*/  IGMMA.64x32x32.S8.S8 R24, gdesc[UR20], R24, gsb0 ;  /* 0x01200000141879f1 */ /* 0x000fe60008041018 */
        /* <DEDUP_REMOVED lines=13> */
[----:B------:R-:W-:Y:S05]  /*2260*/  @!P0 BRA `(.L_x_28) ;  /* 0x0000000000048947 */ /* 0x000fea0003800000 */
[----:B------:R-:W-:Y:S01]  /*2270*/  BPT.TRAP 0x1 ;  /* 0x000000040000795c */ /* 0x000fe20000300000 */
.L_x_28:
[----:B------:R-:W-:Y:S01]  /*2280*/  ISETP.NE.AND P1, PT, R18, RZ, PT ;  /* 0x000000ff1200720c */ /* 0x000fe20003f25270 */
[----:B------:R-:W-:-:S12]  /*2290*/  UISETP.GT.U32.AND UP0, UPT, UR38, 0x1, UPT ;  /* 0x000000012600788c */ /* 0x000fd8000bf04070 */
[----:B0--3--:R-:W-:-:S04]  /*22a0*/  @P1 IMAD R4, R3, 0x8, R6 ;  /* 0x0000000803041824 */ /* 0x009fc800078e0206 */
[----:B------:R-:W-:-:S05]  /*22b0*/  @P1 VIADD R4, R4, 0x88 ;  /* 0x0000008804041836 */ /* 0x000fca0000000000 */
[----:B------:R-:W-:-:S04]  /*22c0*/  @P1 PRMT R4, R19, 0x654, R4 ;  /* 0x0000065413041816 */ /* 0x000fc80000000004 */
[----:B------:R0:W-:Y:S01]  /*22d0*/  @P1 SYNCS.ARRIVE.TRANS64.RED.A1T0 RZ, [R4+URZ], RZ ;  /* 0x000000ff04ff19a7 */ /* 0x0001e2000810043f */
[----:B------:R-:W-:-:S13]  /*22e0*/  PLOP3.LUT P1, PT, PT, PT, UP0, 0x80, 0x0 ;  /* 0x000000000000781c */ /* 0x000fda0003f2f008 */
[----:B0-----:R-:W-:Y:S05]  /*22f0*/  @P1 BRA `(.L_x_29) ;  /* 0x0000000000041947 */ /* 0x001fea0003800000 */
[----:B------:R-:W-:Y:S01]  /*2300*/  BPT.TRAP 0x1 ;  /* 0x000000040000795c */ /* 0x000fe20000300000 */
.L_x_29:
[----:B------:R-:W-:Y:S01]  /*2310*/  UIADD3 UR25, UR25, 0x1, URZ ;  /* 0x0000000119197890 */ /* 0x000fe2000fffe03f */
[C---:B------:R-:W-:Y:S01]  /*2320*/  ISETP.GT.AND P2, PT, R0.reuse, 0x1, PT ;  /* 0x000000010000780c */ /* 0x040fe20003f44270 */
[----:B------:R-:W-:Y:S02]  /*2330*/  VIADD R3, R3, 0x1 ;  /* 0x0000000103037836 */ /* 0x000fe40000000000 */
[----:B------:R-:W-:Y:S01]  /*2340*/  UISETP.NE.AND UP0, UPT, UR25, 0x11, UPT ;  /* 0x000000111900788c */ /* 0x000fe2000bf05270 */
[----:B------:R-:W-:Y:S02]  /*2350*/  VIADD R0, R0, 0xffffffff ;  /* 0xffffffff00007836 */ /* 0x000fe40000000000 */
[C---:B------:R-:W-:Y:S01]  /*2360*/  ISETP.NE.AND P1, PT, R3.reuse, 0x11, PT ;  /* 0x000000110300780c */ /* 0x040fe20003f25270 */
[----:B------:R-:W-:Y:S02]  /*2370*/  USEL UR4, URZ, 0x1, UP0 ;  /* 0x000000013f047887 */ /* 0x000fe40008000000 */
[----:B------:R-:W-:Y:S01]  /*2380*/  USEL UR25, UR25, URZ, UP0 ;  /* 0x0000003f19197287 */ /* 0x000fe20008000000 */
[----:B------:R-:W-:-:S03]  /*2390*/  SEL R3, R3, RZ, P1 ;  /* 0x000000ff03037207 */ /* 0x000fc60000800000 */
[----:B------:R-:W-:Y:S01]  /*23a0*/  LOP3.LUT R7, R7, UR4, RZ, 0x3c, !PT ;  /* 0x0000000407077c12 */ /* 0x000fe2000f8e3cff */
[----:B------:R-:W-:Y:S07]  /*23b0*/  @P2 BRA `(.L_x_30) ;  /* 0xfffffff800782947 */ /* 0x000fee000383ffff */
.L_x_23:
[----:B------:R-:W3:Y:S02]  /*23c0*/  LDC R0, c[0x0][0x28c] ;  /* 0x0000a300ff007b82 */ /* 0x000ee40000000800 */
[----:B---3--:R-:W-:-:S13]  /*23d0*/  ISETP.GE.AND P1, PT, R0, 0x1, PT ;  /* 0x000000010000780c */ /* 0x008fda0003f26270 */
[----:B------:R-:W-:Y:S05]  /*23e0*/  @!P1 BRA `(.L_x_31) ;  /* 0x0000000000549947 */ /* 0x000fea0003800000 */
[----:B------:R-:W-:Y:S05]  /*23f0*/  @!P0 BRA `(.L_x_32) ;  /* 0x0000000000048947 */ /* 0x000fea0003800000 */
[----:B------:R-:W-:Y:S01]  /*2400*/  BPT.TRAP 0x1 ;  /* 0x000000040000795c */ /* 0x000fe20000300000 */
.L_x_32:
[----:B------:R-:W-:Y:S01]  /*2410*/  ISETP.NE.AND P0, PT, R18, RZ, PT ;  /* 0x000000ff1200720c */ /* 0x000fe20003f05270 */
[----:B------:R-:W-:-:S12]  /*2420*/  BSSY B0, `(.L_x_33) ;  /* 0x000000d000007945 */ /* 0x000fd80003800000 */
[----:B------:R-:W-:Y:S05]  /*2430*/  @!P0 BRA `(.L_x_34) ;  /* 0x00000000002c8947 */ /* 0x000fea0003800000 */
[----:B------:R-:W-:-:S04]  /*2440*/  UISETP.LT.AND UP0, UPT, UR43, 0x1, UPT ;  /* 0x000000012b00788c */ /* 0x000fc8000bf01270 */
[----:B------:R-:W-:-:S04]  /*2450*/  USEL UR6, UR43, 0x1, UP0 ;  /* 0x000000012b067887 */ /* 0x000fc80008000000 */
[----:B------:R-:W-:-:S04]  /*2460*/  UIADD3 UR6, UR37, UR43, -UR6 ;  /* 0x0000002b25067290 */ /* 0x000fc8000fffe806 */
[----:B------:R-:W-:-:S04]  /*2470*/  UIMAD.WIDE.U32 UR4, UR6, -0xf0f0f0f, URZ ;  /* 0xf0f0f0f1060478a5 */ /* 0x000fc8000f8e003f */
[----:B------:R-:W-:-:S04]  /*2480*/  USHF.R.U32.HI UR4, URZ, 0x4, UR5 ;  /* 0x000000043f047899 */ /* 0x000fc80008011605 */
[----:B------:R-:W-:-:S06]  /*2490*/  UIMAD UR6, UR4, -0x11, UR6 ;  /* 0xffffffef040678a4 */ /* 0x000fcc000f8e0206 */
[----:B------:R-:W-:-:S04]  /*24a0*/  IMAD.U32 R3, RZ, RZ, UR6 ;  /* 0x00000006ff037e24 */ /* 0x000fc8000f8e00ff */
[----:B------:R-:W-:-:S04]  /*24b0*/  IMAD R0, R3, 0x8, R6 ;  /* 0x0000000803007824 */ /* 0x000fc800078e0206 */
[----:B------:R-:W-:-:S05]  /*24c0*/  VIADD R0, R0, 0x88 ;  /* 0x0000008800007836 */ /* 0x000fca0000000000 */
[----:B------:R-:W-:-:S04]  /*24d0*/  PRMT R0, R19, 0x654, R0 ;  /* 0x0000065413007816 */ /* 0x000fc80000000000 */
[----:B------:R3:W-:Y:S03]  /*24e0*/  SYNCS.ARRIVE.TRANS64.RED.A1T0 RZ, [R0+URZ], RZ ;  /* 0x000000ff00ff79a7 */ /* 0x0007e6000810043f */
.L_x_34:
[----:B------:R-:W-:Y:S05]  /*24f0*/  BSYNC B0 ;  /* 0x0000000000007941 */ /* 0x000fea0003800000 */
.L_x_33:
[----:B------:R-:W-:-:S06]  /*2500*/  UISETP.GT.U32.AND UP0, UPT, UR38, 0x1, UPT ;  /* 0x000000012600788c */ /* 0x000fcc000bf04070 */
[----:B------:R-:W-:-:S13]  /*2510*/  PLOP3.LUT P0, PT, PT, PT, UP0, 0x80, 0x0 ;  /* 0x000000000000781c */ /* 0x000fda0003f0f008 */
[----:B------:R-:W-:Y:S05]  /*2520*/  @P0 BRA `(.L_x_31) ;  /* 0x0000000000040947 */ /* 0x000fea0003800000 */
[----:B------:R-:W-:Y:S01]  /*2530*/  BPT.TRAP 0x1 ;  /* 0x000000040000795c */ /* 0x000fe20000300000 */
.L_x_31:
[C---:B---3--:R-:W-:Y:S01]  /*2540*/  LOP3.LUT R0, R2.reuse, 0x3, RZ, 0xc0, !PT ;  /* 0x0000000302007812 */ /* 0x048fe200078ec0ff */
[----:B------:R-:W-:Y:S01]  /*2550*/  IMAD.MOV.U32 R7, RZ, RZ, -0x2 ;  /* 0xfffffffeff077424 */ /* 0x000fe200078e00ff */
[----:B------:R-:W-:Y:S01]  /*2560*/  ULDC UR10, c[0x0][0x288] ;  /* 0x0000a200000a7ab9 */ /* 0x000fe20000000800 */
[----:B------:R-:W-:Y:S01]  /*2570*/  UIMAD UR41, UR41, 0xa0, URZ ;  /* 0x000000a0292978a4 */ /* 0x000fe2000f8e023f */
[----:B0-----:R-:W-:Y:S01]  /*2580*/  LOP3.LUT R4, R2, 0x60, RZ, 0xc0, !PT ;  /* 0x0000006002047812 */ /* 0x001fe200078ec0ff */
[----:B------:R-:W-:Y:S01]  /*2590*/  IMAD R7, R0, R7, UR10 ;  /* 0x0000000a00077e24 */ /* 0x000fe2000f8e0207 */
[--C-:B------:R-:W-:Y:S01]  /*25a0*/  SHF.R.U32.HI R0, RZ, 0x7, R2.reuse ;  /* 0x00000007ff007819 */ /* 0x100fe20000011602 */
[----:B------:R-:W-:Y:S01]  /*25b0*/  UIMAD.WIDE UR12, UR40, 0x100, URZ ;  /* 0x00000100280c78a5 */ /* 0x000fe2000f8e023f */
[----:B------:R-:W-:Y:S01]  /*25c0*/  SHF.R.U32.HI R3, RZ, 0x2, R2 ;  /* 0x00000002ff037819 */ /* 0x000fe20000011602 */
[----:B------:R-:W-:Y:S01]  /*25d0*/  USHF.L.U32 UR40, UR40, 0x8, URZ ;  /* 0x0000000828287899 */ /* 0x000fe2000800063f */
[----:B------:R-:W-:Y:S01]  /*25e0*/  LOP3.LUT R0, R0, 0x1, RZ, 0xc0, !PT ;  /* 0x0000000100007812 */ /* 0x000fe200078ec0ff */
[----:B------:R-:W-:Y:S01]  /*25f0*/  UISETP.GE.AND UP0, UPT, UR41, UR10, UPT ;  /* 0x0000000a2900728c */ /* 0x000fe2000bf06270 */
[----:B------:R-:W-:Y:S01]  /*2600*/  SHF.R.U32.HI R6, RZ, 0x1, R4 ;  /* 0x00000001ff067819 */ /* 0x000fe20000011604 */
[----:B------:R-:W-:Y:S01]  /*2610*/  UIADD3 UR37, UR43, UR37, URZ ;  /* 0x000000252b257290 */ /* 0x000fe2000fffe03f */
[----:B------:R-:W-:Y:S01]  /*2620*/  IMAD.SHL.U32 R188, R2, 0x2, RZ ;  /* 0x0000000202bc7824 */ /* 0x000fe200078e00ff */
[----:B------:R-:W-:Y:S01]  /*2630*/  ULDC UR7, c[0x0][0x284] ;  /* 0x0000a10000077ab9 */ /* 0x000fe20000000800 */
[----:B------:R-:W-:Y:S01]  /*2640*/  IMAD.U32 R189, RZ, RZ, UR41 ;  /* 0x00000029ffbd7e24 */ /* 0x000fe2000f8e00ff */
[----:B------:R-:W-:Y:S01]  /*2650*/  UISETP.GE.OR UP0, UPT, UR40, UR7, UP0 ;  /* 0x000000072800728c */ /* 0x000fe20008706670 */
[----:B------:R-:W-:Y:S01]  /*2660*/  IMAD.SHL.U32 R4, R0, 0x40, RZ ;  /* 0x0000004000047824 */ /* 0x000fe200078e00ff */
[----:B------:R-:W-:Y:S01]  /*2670*/  LOP3.LUT R3, R3, 0x7, RZ, 0xc0, !PT ;  /* 0x0000000703037812 */ /* 0x000fe200078ec0ff */
[----:B------:R-:W-:Y:S01]  /*2680*/  UISETP.GT.U32.AND UP1, UPT, UR37, 0x10, UPT ;  /* 0x000000102500788c */ /* 0x000fe2000bf24070 */
[----:B------:R-:W-:Y:S01]  /*2690*/  LOP3.LUT R188, R189, 0x6, R188, 0xf8, !PT ;  /* 0x00000006bdbc7812 */ /* 0x000fe200078ef8bc */
[----:B------:R-:W-:Y:S01]  /*26a0*/  USHF.R.S32.HI UR11, URZ, 0x1f, UR42 ;  /* 0x0000001f3f0b7899 */ /* 0x000fe2000801142a */
[--C-:B------:R-:W-:Y:S01]  /*26b0*/  LOP3.LUT R193, R4, 0x40, R3.reuse, 0xe2, !PT ;  /* 0x0000004004c17812 */ /* 0x100fe200078ee203 */
[----:B------:R-:W-:Y:S01]  /*26c0*/  UIMAD.WIDE.U32 UR4, UR37, -0xf0f0f0f, URZ ;  /* 0xf0f0f0f1250478a5 */ /* 0x000fe2000f8e003f */
[----:B------:R-:W-:Y:S01]  /*26d0*/  IADD3 R3, RZ, -R6, -R3 ;  /* 0x80000006ff037210 */ /* 0x000fe20007ffe803 */
[----:B------:R-:W-:Y:S01]  /*26e0*/  ULDC.64 UR8, c[0x0][0x5d0] ;  /* 0x0001740000087ab9 */ /* 0x000fe20000000a00 */
[----:B------:R-:W-:Y:S01]  /*26f0*/  UISETP.LT.U32.AND UP1, UPT, UR43, 0x11, UP1 ;  /* 0x000000112b00788c */ /* 0x000fe20008f21070 */
[----:B------:R-:W-:Y:S01]  /*2700*/  PLOP3.LUT P0, PT, PT, PT, UP0, 0x80, 0x0 ;  /* 0x000000000000781c */ /* 0x000fe20003f0f008 */
[----:B------:R-:W-:Y:S01]  /*2710*/  UISETP.GE.U32.AND UP2, UPT, UR43, 0x11, UPT ;  /* 0x000000112b00788c */ /* 0x000fe2000bf46070 */
[----:B------:R-:W-:Y:S01]  /*2720*/  SHF.R.S32.HI R189, RZ, 0x1f, R188 ;  /* 0x0000001fffbd7819 */ /* 0x000fe200000114bc */
[----:B------:R-:W-:-:S02]  /*2730*/  UIMAD UR6, UR11, UR8, URZ ;  /* 0x000000080b0672a4 */ /* 0x000fc4000f8e023f */
[----:B------:R-:W-:Y:S01]  /*2740*/  IMAD.U32 R5, RZ, RZ, UR8 ;  /* 0x00000008ff057e24 */ /* 0x000fe2000f8e00ff */
[----:B------:R-:W-:Y:S01]  /*2750*/  USHF.R.U32.HI UR4, URZ, 0x4, UR5 ;  /* 0x000000043f047899 */ /* 0x000fe20008011605 */
[----:B------:R-:W-:Y:S01]  /*2760*/  IMAD R0, R0, -0x40, R3 ;  /* 0xffffffc000007824 */ /* 0x000fe200078e0203 */
[----:B------:R-:W-:Y:S01]  /*2770*/  USEL UR5, URZ, 0x1, !UP1 ;  /* 0x000000013f057887 */ /* 0x000fe2000c800000 */
[----:B------:R-:W-:Y:S01]  /*2780*/  IMAD.U32 R3, RZ, RZ, UR7 ;  /* 0x00000007ff037e24 */ /* 0x000fe2000f8e00ff */
[----:B------:R-:W-:Y:S02]  /*2790*/  UIMAD UR6, UR42, UR9, UR6 ;  /* 0x000000092a0672a4 */ /* 0x000fe4000f8e0206 */
[----:B------:R-:W-:Y:S01]  /*27a0*/  IMAD.WIDE.U32 R4, R5, UR42, R188 ;  /* 0x0000002a05047c25 */ /* 0x000fe2000f8e00bc */
[----:B------:R-:W-:Y:S01]  /*27b0*/  ULOP3.LUT UR36, UR36, UR5, URZ, 0x3c, !UPT ;  /* 0x0000000524247292 */ /* 0x000fe2000f8e3c3f */
[----:B------:R-:W-:Y:S01]  /*27c0*/  LOP3.LUT R193, R193, UR12, R6, 0xfe, !PT ;  /* 0x0000000cc1c17c12 */ /* 0x000fe2000f8efe06 */
[----:B------:R-:W-:Y:S01]  /*27d0*/  UIMAD UR37, UR4, -0x11, UR37 ;  /* 0xffffffef042578a4 */ /* 0x000fe2000f8e0225 */
[----:B------:R-:W-:Y:S01]  /*27e0*/  IADD3 R0, R3, -UR40, R0 ;  /* 0x8000002803007c10 */ /* 0x000fe2000fffe000 */
[----:B------:R-:W-:Y:S01]  /*27f0*/  @UP2 ULOP3.LUT UR36, UR36, 0x1, UR4, 0x78, !UPT ;  /* 0x0000000124242892 */ /* 0x000fe2000f8e7804 */
[----:B------:R-:W-:Y:S01]  /*2800*/  VIADD R5, R5, UR6 ;  /* 0x0000000605057c36 */ /* 0x000fe20008000000 */
[----:B------:R-:W-:Y:S01]  /*2810*/  UMOV UR40, 0xffffffff ;  /* 0xffffffff00287882 */ /* 0x000fe20000000000 */
[----:B------:R-:W-:Y:S01]  /*2820*/  VIADD R3, R7, -UR41 ;  /* 0x8000002907037c36 */ /* 0x000fe20008000000 */
[----:B------:R-:W-:Y:S08]  /*2830*/  @P0 BRA `(.L_x_35) ;  /* 0x0000007800f80947 */ /* 0x000ff00003800000 */
[----:B------:R-:W0:Y:S01]  /*2840*/  LDC.64 R14, c[0x0][0x5c8] ;  /* 0x00017200ff0e7b82 */ /* 0x000e220000000a00 */
[----:B------:R-:W-:Y:S01]  /*2850*/  ULDC.64 UR4, c[0x0][0x5c0] ;  /* 0x0001700000047ab9 */ /* 0x000fe20000000a00 */
[----:B------:R-:W-:Y:S01]  /*2860*/  BSSY B0, `(.L_x_35) ;  /* 0x00007bb000007945 */ /* 0x000fe20003800000 */
[C---:B0-----:R-:W-:Y:S01]  /*2870*/  IMAD R6, R14.reuse, UR13, RZ ;  /* 0x0000000d0e067c24 */ /* 0x041fe2000f8e02ff */
[----:B------:R-:W-:Y:S01]  /*2880*/  SHF.L.U64.HI R13, R14, 0x3, R15 ;  /* 0x000000030e0d7819 */ /* 0x000fe2000001020f */
[----:B------:R-:W-:-:S04]  /*2890*/  IMAD.WIDE.U32 R4, R193, R14, R4 ;  /* 0x0000000ec1047225 */ /* 0x000fc800078e0004 */
[----:B------:R-:W-:Y:S01]  /*28a0*/  IMAD R7, R193, R15, R6 ;  /* 0x0000000fc1077224 */ /* 0x000fe200078e0206 */
[----:B------:R-:W-:Y:S01]  /*28b0*/  IADD3 R4, P0, R4, UR4, RZ ;  /* 0x0000000404047c10 */ /* 0x000fe2000ff1e0ff */
[C---:B------:R-:W-:Y:S02]  /*28c0*/  IMAD.SHL.U32 R11, R14.reuse, 0x8, RZ ;  /* 0x000000080e0b7824 */ /* 0x040fe400078e00ff */
[----:B------:R-:W-:Y:S01]  /*28d0*/  IMAD.IADD R7, R5, 0x1, R7 ;  /* 0x0000000105077824 */ /* 0x000fe200078e0207 */
[-C--:B------:R-:W-:Y:S02]  /*28e0*/  LEA R6, P2, R14, R4.reuse, 0x7 ;  /* 0x000000040e067211 */ /* 0x080fe400078438ff */
[----:B------:R-:W-:Y:S02]  /*28f0*/  IADD3 R8, P1, R11, R4, RZ ;  /* 0x000000040b087210 */ /* 0x000fe40007f3e0ff */
[----:B------:R-:W-:Y:S02]  /*2900*/  IADD3.X R5, R7, UR5, RZ, P0, !PT ;  /* 0x0000000507057c10 */ /* 0x000fe400087fe4ff */
[----:B-----5:R-:W-:-:S02]  /*2910*/  ISETP.NE.AND P0, PT, R184, RZ, PT ;  /* 0x000000ffb800720c */ /* 0x020fc40003f05270 */
[----:B------:R-:W-:Y:S01]  /*2920*/  LEA.HI.X R7, R14, R5, R15, 0x7, P2 ;  /* 0x000000050e077211 */ /* 0x000fe200010f3c0f */
[----:B------:R-:W-:Y:S01]  /*2930*/  IMAD.X R9, R13, 0x1, R5, P1 ;  /* 0x000000010d097824 */ /* 0x000fe200008e0605 */
[----:B------:R-:W-:-:S05]  /*2940*/  IADD3 R10, P2, R11, R6, RZ ;  /* 0x000000060b0a7210 */ /* 0x000fca0007f5e0ff */
[----:B------:R-:W-:-:S04]  /*2950*/  IMAD.X R11, R13, 0x1, R7, P2 ;  /* 0x000000010d0b7824 */ /* 0x000fc800010e0607 */
[----:B------:R-:W-:Y:S05]  /*2960*/  @!P0 BRA `(.L_x_36) ;  /* 0x0000005c00188947 */ /* 0x000fea0003800000 */
[----:B------:R-:W0:Y:S01]  /*2970*/  LDC.64 R14, c[0x0][0x5b0] ;  /* 0x00016c00ff0e7b82 */ /* 0x000e220000000a00 */
[----:B------:R-:W-:Y:S01]  /*2980*/  ULDC.64 UR6, c[0x0][0x5b8] ;  /* 0x00016e0000067ab9 */ /* 0x000fe20000000a00 */
[----:B------:R-:W-:Y:S01]  /*2990*/  ISETP.GE.AND P3, PT, R0, 0x1, PT ;  /* 0x000000010000780c */ /* 0x000fe20003f66270 */
[----:B------:R-:W-:Y:S02]  /*29a0*/  UIMAD UR4, UR11, UR6, URZ ;  /* 0x000000060b0472a4 */ /* 0x000fe4000f8e023f */
[----:B------:R-:W-:Y:S01]  /*29b0*/  IMAD.U32 R21, RZ, RZ, UR6 ;  /* 0x00000006ff157e24 */ /* 0x000fe2000f8e00ff */
[----:B------:R-:W-:Y:S01]  /*29c0*/  BSSY B1, `(.L_x_37) ;  /* 0x000000e000017945 */ /* 0x000fe20003800000 */
[----:B------:R-:W-:Y:S01]  /*29d0*/  ISETP.LT.OR P1, PT, R3, 0x1, !P3 ;  /* 0x000000010300780c */ /* 0x000fe20005f21670 */
[----:B------:R-:W-:Y:S01]  /*29e0*/  UIMAD UR4, UR42, UR7, UR4 ;  /* 0x000000072a0472a4 */ /* 0x000fe2000f8e0204 */
[----:B------:R-:W3:Y:S01]  /*29f0*/  LDC.64 R12, c[0x0][0x5a8] ;  /* 0x00016a00ff0c7b82 */ /* 0x000ee20000000a00 */
[----:B------:R-:W-:-:S04]  /*2a00*/  IMAD.WIDE.U32 R188, R21, UR42, R188 ;  /* 0x0000002a15bc7c25 */ /* 0x000fc8000f8e00bc */
[----:B------:R-:W-:Y:S02]  /*2a10*/  VIADD R21, R189, UR4 ;  /* 0x00000004bd157c36 */ /* 0x000fe40008000000 */
[----:B------:R-:W-:Y:S02]  /*2a20*/  IMAD.MOV.U32 R20, RZ, RZ, R188 ;  /* 0x000000ffff147224 */ /* 0x000fe400078e00bc */
[----:B0-----:R-:W-:Y:S02]  /*2a30*/  IMAD R190, R14, UR13, RZ ;  /* 0x0000000d0ebe7c24 */ /* 0x001fe4000f8e02ff */
[----:B------:R-:W-:-:S04]  /*2a40*/  IMAD.WIDE.U32 R186, R193, R14, R20 ;  /* 0x0000000ec1ba7225 */ /* 0x000fc800078e0014 */
[----:B------:R-:W-:Y:S01]  /*2a50*/  IMAD R199, R193, R15, R190 ;  /* 0x0000000fc1c77224 */ /* 0x000fe200078e02be */
[----:B---3--:R-:W-:-:S04]  /*2a60*/  IADD3 R186, P0, R186, R12, RZ ;  /* 0x0000000cbaba7210 */ /* 0x008fc80007f1e0ff */
[----:B------:R-:W-:Y:S01]  /*2a70*/  IADD3.X R187, R13, R187, R199, P0, !PT ;  /* 0x000000bb0dbb7210 */ /* 0x000fe200007fe4c7 */
[----:B------:R-:W-:Y:S08]  /*2a80*/  @P1 BRA `(.L_x_38) ;  /* 0x0000000000041947 */ /* 0x000ff00003800000 */
[----:B-1----:R0:W5:Y:S02]  /*2a90*/  LDG.E.U8 R23, desc[UR46][R186.64] ;  /* 0x0000002eba177981 */ /* 0x002164000c1e1100 */
.L_x_38:
[----:B------:R-:W-:Y:S05]  /*2aa0*/  BSYNC B1 ;  /* 0x0000000000017941 */ /* 0x000fea0003800000 */
.L_x_37:
[----:B--2--5:R-:W-:Y:S01]  /*2ab0*/  LOP3.LUT R185, R23, 0xffff, RZ, 0xc0, !PT ;  /* 0x0000ffff17b97812 */ /* 0x024fe200078ec0ff */
[C---:B------:R-:W-:Y:S01]  /*2ac0*/  IMAD.SHL.U32 R190, R14.reuse, 0x8, RZ ;  /* 0x000000080ebe7824 */ /* 0x040fe200078e00ff */
[----:B------:R-:W-:Y:S01]  /*2ad0*/  ISETP.LT.OR P5, PT, R3, 0x2, !P3 ;  /* 0x000000020300780c */ /* 0x000fe20005fa1670 */
[----:B------:R-:W-:Y:S01]  /*2ae0*/  BSSY B1, `(.L_x_39) ;  /* 0x0000010000017945 */ /* 0x000fe20003800000 */
[----:B------:R-:W-:Y:S02]  /*2af0*/  PRMT R185, R185, 0x8880, RZ ;  /* 0x00008880b9b97816 */ /* 0x000fe400000000ff */
[----:B------:R-:W-:Y:S02]  /*2b00*/  SHF.L.U64.HI R191, R14, 0x3, R15 ;  /* 0x000000030ebf7819 */ /* 0x000fe4000001020f */
[----:B------:R-:W-:Y:S01]  /*2b10*/  ISETP.GE.AND P2, PT, R0, 0x9, PT ;  /* 0x000000090000780c */ /* 0x000fe20003f46270 */
[----:B------:R-:W-:Y:S02]  /*2b20*/  IMAD R185, R185, R184, RZ ;  /* 0x000000b8b9b97224 */ /* 0x000fe400078e02ff */
[----:B------:R-:W-:Y:S01]  /*2b30*/  IMAD.WIDE.U32 R194, R193, R14, R190 ;  /* 0x0000000ec1c27225 */ /* 0x000fe200078e00be */
[----:B------:R-:W-:-:S02]  /*2b40*/  ISETP.LT.OR P6, PT, R3, 0x1, !P2 ;  /* 0x000000010300780c */ /* 0x000fc400057c1670 */
[----:B------:R-:W-:Y:S01]  /*2b50*/  ISETP.LT.OR P0, PT, R3, 0x2, !P2 ;  /* 0x000000020300780c */ /* 0x000fe20005701670 */
[----:B------:R-:W-:-:S05]  /*2b60*/  @!P1 IMAD R197, R168, R22, R185 ;  /* 0x00000016a8c59224 */ /* 0x000fca00078e02b9 */
[----:B------:R2:W-:Y:S01]  /*2b70*/  @!P1 STG.E.U8 desc[UR46][R4.64], R197 ;  /* 0x000000c504009986 */ /* 0x0005e2000c10112e */
[----:B------:R-:W-:Y:S01]  /*2b80*/  IADD3 R168, P1, P4, R188, R12, R194 ;  /* 0x0000000cbca87210 */ /* 0x000fe20007c3e0c2 */
[----:B------:R-:W-:Y:S01]  /*2b90*/  IMAD.IADD R194, R199, 0x1, R195 ;  /* 0x00000001c7c27824 */ /* 0x000fe200078e02c3 */
[----:B------:R-:W-:Y:S11]  /*2ba0*/  @P5 BRA `(.L_x_40) ;  /* 0x00000000000c5947 */ /* 0x000ff60003800000 */
[----:B-1----:R-:W3:Y:S02]  /*2bb0*/  LDG.E.U8 R23, desc[UR46][R186.64+0x1] ;  /* 0x0000012eba177981 */ /* 0x002ee4000c1e1100 */
[----:B---3--:R-:W-:-:S05]  /*2bc0*/  PRMT R185, R23, 0x8880, RZ ;  /* 0x0000888017b97816 */ /* 0x008fca00000000ff */
[----:B------:R-:W-:-:S07]  /*2bd0*/  IMAD R185, R185, R184, RZ ;  /* 0x000000b8b9b97224 */ /* 0x000fce00078e02ff */
.L_x_40:
[----:B------:R-:W-:Y:S05]  /*2be0*/  BSYNC B1 ;  /* 0x0000000000017941 */ /* 0x000fea0003800000 */
.L_x_39:
[----:B------:R-:W-:Y:S01]  /*2bf0*/  @!P5 IMAD R195, R169, R22, R185 ;  /* 0x00000016a9c3d224 */ /* 0x000fe200078e02b9 */
[----:B------:R-:W-:Y:S01]  /*2c00*/  BSSY B1, `(.L_x_41) ;  /* 0x0000007000017945 */ /* 0x000fe20003800000 */
[----:B------:R-:W-:-:S03]  /*2c10*/  IADD3.X R169, R21, R13, R194, P1, P4 ;  /* 0x0000000d15a97210 */ /* 0x000fc60000fe84c2 */
[----:B------:R3:W-:Y:S01]  /*2c20*/  @!P5 STG.E.U8 desc[UR46][R4.64+0x1], R195 ;  /* 0x000001c30400d986 */ /* 0x0007e2000c10112e */
[----:B------:R-:W-:Y:S05]  /*2c30*/  @P6 BRA `(.L_x_42) ;  /* 0x00000000000c6947 */ /* 0x000fea0003800000 */
[----:B-1----:R-:W4:Y:S02]  /*2c40*/  LDG.E.U8 R23, desc[UR46][R168.64] ;  /* 0x0000002ea8177981 */ /* 0x002f24000c1e1100 */
[----:B----4-:R-:W-:-:S05]  /*2c50*/  PRMT R185, R23, 0x8880, RZ ;  /* 0x0000888017b97816 */ /* 0x010fca00000000ff */
[----:B------:R-:W-:-:S07]  /*2c60*/  IMAD R185, R185, R184, RZ ;  /* 0x000000b8b9b97224 */ /* 0x000fce00078e02ff */
.L_x_42:
[----:B------:R-:W-:Y:S05]  /*2c70*/  BSYNC B1 ;  /* 0x0000000000017941 */ /* 0x000fea0003800000 */
.L_x_41:
[----:B---3--:R-:W-:Y:S01]  /*2c80*/  @!P6 IMAD R195, R170, R22, R185 ;  /* 0x00000016aac3e224 */ /* 0x008fe200078e02b9 */
[----:B------:R-:W-:Y:S04]  /*2c90*/  BSSY B1, `(.L_x_43) ;  /* 0x0000006000017945 */ /* 0x000fe80003800000 */
[----:B------:R3:W-:Y:S01]  /*2ca0*/  @!P6 STG.E.U8 desc[UR46][R8.64], R195 ;  /* 0x000000c30800e986 */ /* 0x0007e2000c10112e */
[----:B------:R-:W-:Y:S05]  /*2cb0*/  @P0 BRA `(.L_x_44) ;  /* 0x00000000000c0947 */ /* 0x000fea0003800000 */
[----:B-1----:R-:W4:Y:S02]  /*2cc0*/  LDG.E.U8 R23, desc[UR46][R168.64+0x1] ;  /* 0x0000012ea8177981 */ /* 0x002f24000c1e1100 */
[----:B----4-:R-:W-:-:S05]  /*2cd0*/  PRMT R185, R23, 0x8880, RZ ;  /* 0x0000888017b97816 */ /* 0x010fca00000000ff */
[----:B------:R-:W-:-:S07]  /*2ce0*/  IMAD R185, R185, R184, RZ ;  /* 0x000000b8b9b97224 */ /* 0x000fce00078e02ff */
.L_x_44:
[----:B------:R-:W-:Y:S05]  /*2cf0*/  BSYNC B1 ;  /* 0x0000000000017941 */ /* 0x000fea0003800000 */
.L_x_43:
[----:B------:R-:W-:Y:S01]  /*2d00*/  ISETP.LT.OR P4, PT, R3, 0x9, !P3 ;  /* 0x000000090300780c */ /* 0x000fe20005f81670 */
[----:B------:R-:W-:Y:S01]  /*2d10*/  @!P0 IMAD R171, R171, R22, R185 ;  /* 0x00000016abab8224 */ /* 0x000fe200078e02b9 */
[----:B------:R-:W-:Y:S01]  /*2d20*/  BSSY B1, `(.L_x_45) ;  /* 0x000000a000017945 */ /* 0x000fe20003800000 */
[C---:B------:R-:W-:Y:S02]  /*2d30*/  ISETP.LT.OR P1, PT, R3.reuse, 0xa, !P3 ;  /* 0x0000000a0300780c */ /* 0x040fe40005f21670 */
[C---:B------:R-:W-:Y:S01]  /*2d40*/  ISETP.LT.OR P5, PT, R3.reuse, 0x9, !P2 ;  /* 0x000000090300780c */ /* 0x040fe200057a1670 */
[----:B------:R4:W-:Y:S01]  /*2d50*/  @!P0 STG.E.U8 desc[UR46][R8.64+0x1], R171 ;  /* 0x000001ab08008986 */ /* 0x0009e2000c10112e */
[C---:B------:R-:W-:Y:S02]  /*2d60*/  ISETP.LT.OR P6, PT, R3.reuse, 0xa, !P2 ;  /* 0x0000000a0300780c */ /* 0x040fe400057c1670 */
[----:B------:R-:W-:-:S04]  /*2d70*/  ISETP.LT.OR P0, PT, R3, 0x11, !P3 ;  /* 0x000000110300780c */ /* 0x000fc80005f01670 */
[----:B------:R-:W-:Y:S09]  /*2d80*/  @P4 BRA `(.L_x_46) ;  /* 0x00000000000c4947 */ /* 0x000ff20003800000 */
[----:B-1----:R-:W5:Y:S02]  /*2d90*/  LDG.E.U8 R23, desc[UR46][R186.64+0x8] ;  /* 0x0000082eba177981 */ /* 0x002f64000c1e1100 */
[----:B-----5:R-:W-:-:S05]  /*2da0*/  PRMT R185, R23, 0x8880, RZ ;  /* 0x0000888017b97816 */ /* 0x020fca00000000ff */
[----:B------:R-:W-:-:S07]  /*2db0*/  IMAD R185, R185, R184, RZ ;  /* 0x000000b8b9b97224 */ /* 0x000fce00078e02ff */
.L_x_46:
[----:B------:R-:W-:Y:S05]  /*2dc0*/  BSYNC B1 ;  /* 0x0000000000017941 */ /* 0x000fea0003800000 */
.L_x_45:
[----:B----4-:R-:W-:Y:S01]  /*2dd0*/  @!P4 IMAD R171, R172, R22, R185 ;  /* 0x00000016acabc224 */ /* 0x010fe200078e02b9 */
[----:B------:R-:W-:Y:S04]  /*2de0*/  BSSY B1, `(.L_x_47) ;  /* 0x0000006000017945 */ /* 0x000fe80003800000 */
[----:B------:R4:W-:Y:S01]  /*2df0*/  @!P4 STG.E.U8 desc[UR46][R4.64+0x8], R171 ;  /* 0x000008ab0400c986 */ /* 0x0009e2000c10112e */
[----:B------:R-:W-:Y:S05]  /*2e00*/  @P1 BRA `(.L_x_48) ;  /* 0x00000000000c1947 */ /* 0x000fea0003800000 */
[----:B-1----:R-:W5:Y:S02]  /*2e10*/  LDG.E.U8 R23, desc[UR46][R186.64+0x9] ;  /* 0x0000092eba177981 */ /* 0x002f64000c1e1100 */
[----:B-----5:R-:W-:-:S05]  /*2e20*/  PRMT R185, R23, 0x8880, RZ ;  /* 0x0000888017b97816 */ /* 0x020fca00000000ff */
[----:B------:R-:W-:-:S07]  /*2e30*/  IMAD R185, R185, R184, RZ ;  /* 0x000000b8b9b97224 */ /* 0x000fce00078e02ff */
.L_x_48:
[----:B------:R-:W-:Y:S05]  /*2e40*/  BSYNC B1 ;  /* 0x0000000000017941 */ /* 0x000fea0003800000 */
.L_x_47:
[----:B------:R-:W-:Y:S01]  /*2e50*/  @!P1 IMAD R173, R173, R22, R185 ;  /* 0x00000016adad9224 */ /* 0x000fe200078e02b9 */
[----:B------:R-:W-:Y:S04]  /*2e60*/  BSSY B1, `(.L_x_49) ;  /* 0x0000006000017945 */ /* 0x000fe80003800000 */
[----:B------:R0:W-:Y:S01]  /*2e70*/  @!P1 STG.E.U8 desc[UR46][R4.64+0x9], R173 ;  /* 0x000009ad04009986 */ /* 0x0001e2000c10112e */
[----:B------:R-:W-:Y:S05]  /*2e80*/  @P5 BRA `(.L_x_50) ;  /* 0x00000000000c5947 */ /* 0x000fea0003800000 */
[----:B-1----:R-:W5:Y:S02]  /*2e90*/  LDG.E.U8 R23, desc[UR46][R168.64+0x8] ;  /* 0x0000082ea8177981 */ /* 0x002f64000c1e1100 */
[----:B-----5:R-:W-:-:S05]  /*2ea0*/  PRMT R185, R23, 0x8880, RZ ;  /* 0x0000888017b97816 */ /* 0x020fca00000000ff */
[----:B------:R-:W-:-:S07]  /*2eb0*/  IMAD R185, R185, R184, RZ ;  /* 0x000000b8b9b97224 */ /* 0x000fce00078e02ff */
.L_x_50:
[----:B------:R-:W-:Y:S05]  /*2ec0*/  BSYNC B1 ;  /* 0x0000000000017941 */ /* 0x000fea0003800000 */
.L_x_49:
[----:B----4-:R-:W-:Y:S01]  /*2ed0*/  @!P5 IMAD R171, R174, R22, R185 ;  /* 0x00000016aeabd224 */ /* 0x010fe200078e02b9 */
[----:B------:R-:W-:Y:S04]  /*2ee0*/  BSSY B1, `(.L_x_51) ;  /* 0x0000006000017945 */ /* 0x000fe80003800000 */
[----:B------:R4:W-:Y:S01]  /*2ef0*/  @!P5 STG.E.U8 desc[UR46][R8.64+0x8], R171 ;  /* 0x000008ab0800d986 */ /* 0x0009e2000c10112e */
[----:B------:R-:W-:Y:S05]  /*2f00*/  @P6 BRA `(.L_x_52) ;  /* 0x00000000000c6947 */ /* 0x000fea0003800000 */
[----:B-1----:R-:W5:Y:S02]  /*2f10*/  LDG.E.U8 R23, desc[UR46][R168.64+0x9] ;  /* 0x0000092ea8177981 */ /* 0x002f64000c1e1100 */
[----:B-----5:R-:W-:-:S05]  /*2f20*/  PRMT R185, R23, 0x8880, RZ ;  /* 0x0000888017b97816 */ /* 0x020fca00000000ff */
[----:B------:R-:W-:-:S07]  /*2f30*/  IMAD R185, R185, R184, RZ ;  /* 0x000000b8b9b97224 */ /* 0x000fce00078e02ff */
.L_x_52:
[----:B------:R-:W-:Y:S05]  /*2f40*/  BSYNC B1 ;  /* 0x0000000000017941 */ /* 0x000fea0003800000 */
.L_x_51:
[----:B------:R-:W-:Y:S01]  /*2f50*/  @!P6 IMAD R175, R175, R22, R185 ;  /* 0x00000016afafe224 */ /* 0x000fe200078e02b9 */
[----:B------:R-:W-:Y:S04]  /*2f60*/  BSSY B1, `(.L_x_53) ;  /* 0x0000006000017945 */ /* 0x000fe80003800000 */
[----:B------:R0:W-:Y:S01]  /*2f70*/  @!P6 STG.E.U8 desc[UR46][R8.64+0x9], R175 ;  /* 0x000009af0800e986 */ /* 0x0001e2000c10112e */
[----:B------:R-:W-:Y:S05]  /*2f80*/  @P0 BRA `(.L_x_54) ;  /* 0x00000000000c0947 */ /* 0x000fea0003800000 */
[----:B-1----:R-:W5:Y:S02]  /*2f90*/  LDG.E.U8 R23, desc[UR46][R186.64+0x10] ;  /* 0x0000102eba177981 */ /* 0x002f64000c1e1100 */
[----:B-----5:R-:W-:-:S05]  /*2fa0*/  PRMT R185, R23, 0x8880, RZ ;  /* 0x0000888017b97816 */ /* 0x020fca00000000ff */
[----:B------:R-:W-:-:S07]  /*2fb0*/  IMAD R185, R185, R184, RZ ;  /* 0x000000b8b9b97224 */ /* 0x000fce00078e02ff */
.L_x_54:
[----:B------:R-:W-:Y:S05]  /*2fc0*/  BSYNC B1 ;  /* 0x0000000000017941 */ /* 0x000fea0003800000 */
.L_x_53:
[----:B------:R-:W-:Y:S01]  /*2fd0*/  ISETP.LT.OR P1, PT, R3, 0x12, !P3 ;  /* 0x000000120300780c */ /* 0x000fe20005f21670 */
[----:B----4-:R-:W-:Y:S01]  /*2fe0*/  @!P0 IMAD R171, R176, R22, R185 ;  /* 0x00000016b0ab8224 */ /* 0x010fe200078e02b9 */
[----:B------:R-:W-:Y:S01]  /*2ff0*/  BSSY B1, `(.L_x_55) ;  /* 0x000000a000017945 */ /* 0x000fe20003800000 */
[----:B------:R-:W-:Y:S02]  /*3000*/  IADD3 R193, P4, R193, 0x80, RZ ;  /* 0x00000080c1c17810 */ /* 0x000fe40007f9e0ff */
        /* <DEDUP_REMOVED lines=8> */
.L_x_56:
[----:B------:R-:W-:Y:S05]  /*3090*/  BSYNC B1 ;  /* 0x0000000000017941 */ /* 0x000fea0003800000 */
.L_x_55:
[----:B------:R-:W-:Y:S01]  /*30a0*/  @!P1 IMAD R177, R177, R22, R185 ;  /* 0x00000016b1b19224 */ /* 0x000fe200078e02b9 */
[----:B------:R-:W-:Y:S04]  /*30b0*/  BSSY B1, `(.L_x_57) ;  /* 0x0000006000017945 */ /* 0x000fe80003800000 */
[----:B------:R0:W-:Y:S01]  /*30c0*/  @!P1 STG.E.U8 desc[UR46][R4.64+0x11], R177 ;  /* 0x000011b104009986 */ /* 0x0001e2000c10112e */
[----:B------:R-:W-:Y:S05]  /*30d0*/  @P0 BRA `(.L_x_58) ;  /* 0x00000000000c0947 */ /* 0x000fea0003800000 */
[----:B-1----:R-:W5:Y:S02]  /*30e0*/  LDG.E.U8 R23, desc[UR46][R168.64+0x10] ;  /* 0x0000102ea8177981 */ /* 0x002f64000c1e1100 */
[----:B-----5:R-:W-:-:S05]  /*30f0*/  PRMT R185, R23, 0x8880, RZ ;  /* 0x0000888017b97816 */ /* 0x020fca00000000ff */
[----:B------:R-:W-:-:S07]  /*3100*/  IMAD R185, R185, R184, RZ ;  /* 0x000000b8b9b97224 */ /* 0x000fce00078e02ff */
.L_x_58:
[----:B------:R-:W-:Y:S05]  /*3110*/  BSYNC B1 ;  /* 0x0000000000017941 */ /* 0x000fea0003800000 */
.L_x_57:
[----:B----4-:R-:W-:Y:S01]  /*3120*/  @!P0 IMAD R171, R178, R22, R185 ;  /* 0x00000016b2ab8224 */ /* 0x010fe200078e02b9 */
[----:B------:R-:W-:Y:S04]  /*3130*/  BSSY B1, `(.L_x_59) ;  /* 0x0000006000017945 */ /* 0x000fe80003800000 */
[----:B------:R4:W-:Y:S01]  /*3140*/  @!P0 STG.E.U8 desc[UR46][R8.64+0x10], R171 ;  /* 0x000010ab08008986 */ /* 0x0009e2000c10112e */
[----:B------:R-:W-:Y:S05]  /*3150*/  @P5 BRA `(.L_x_60) ;  /* 0x00000000000c5947 */ /* 0x000fea0003800000 */
[----:B-1----:R-:W5:Y:S02]  /*3160*/  LDG.E.U8 R23, desc[UR46][R168.64+0x11] ;  /* 0x0000112ea8177981 */ /* 0x002f64000c1e1100 */
[----:B-----5:R-:W-:-:S05]  /*3170*/  PRMT R185, R23, 0x8880, RZ ;  /* 0x0000888017b97816 */ /* 0x020fca00000000ff */
[----:B------:R-:W-:-:S07]  /*3180*/  IMAD R185, R185, R184, RZ ;  /* 0x000000b8b9b97224 */ /* 0x000fce00078e02ff */
.L_x_60:
[----:B------:R-:W-:Y:S05]  /*3190*/  BSYNC B1 ;  /* 0x0000000000017941 */ /* 0x000fea0003800000 */
.L_x_59:
[----:B------:R-:W-:Y:S01]  /*31a0*/  @!P5 IMAD R179, R179, R22, R185 ;  /* 0x00000016b3b3d224 */ /* 0x000fe200078e02b9 */
[----:B------:R-:W-:Y:S01]  /*31b0*/  BSSY B1, `(.L_x_61) ;  /* 0x0000007000017945 */ /* 0x000fe20003800000 */
[----:B------:R-:W-:-:S03]  /*31c0*/  IMAD.WIDE.U32 R190, R193, R14, R190 ;  /* 0x0000000ec1be7225 */ /* 0x000fc600078e00be */
[----:B------:R0:W-:Y:S01]  /*31d0*/  @!P5 STG.E.U8 desc[UR46][R8.64+0x11], R179 ;  /* 0x000011b30800d986 */ /* 0x0001e2000c10112e */
[----:B------:R-:W-:Y:S05]  /*31e0*/  @P6 BRA `(.L_x_62) ;  /* 0x00000000000c6947 */ /* 0x000fea0003800000 */
[----:B-1----:R-:W5:Y:S02]  /*31f0*/  LDG.E.U8 R23, desc[UR46][R186.64+0x18] ;  /* 0x0000182eba177981 */ /* 0x002f64000c1e1100 */
[----:B-----5:R-:W-:-:S05]  /*3200*/  PRMT R185, R23, 0x8880, RZ ;  /* 0x0000888017b97816 */ /* 0x020fca00000000ff */
[----:B------:R-:W-:-:S07]  /*3210*/  IMAD R185, R185, R184, RZ ;  /* 0x000000b8b9b97224 */ /* 0x000fce00078e02ff */
.L_x_62:
[----:B------:R-:W-:Y:S05]  /*3220*/  BSYNC B1 ;  /* 0x0000000000017941 */ /* 0x000fea0003800000 */
.L_x_61:
[C---:B------:R-:W-:Y:S01]  /*3230*/  ISETP.LT.OR P5, PT, R3.reuse, 0x1a, !P3 ;  /* 0x0000001a0300780c */ /* 0x040fe20005fa1670 */
[----:B----4-:R-:W-:Y:S01]  /*3240*/  @!P6 IMAD R171, R180, R22, R185 ;  /* 0x00000016b4abe224 */ /* 0x010fe200078e02b9 */
[----:B------:R-:W-:Y:S01]  /*3250*/  BSSY B1, `(.L_x_63) ;  /* 0x000000b000017945 */ /* 0x000fe20003800000 */
[----:B0-----:R-:W-:Y:S01]  /*3260*/  IMAD.X R173, RZ, RZ, UR13, P4 ;  /* 0x0000000dffad7e24 */ /* 0x001fe2000a0e06ff */
[----:B------:R-:W-:Y:S02]  /*3270*/  IADD3 R188, P1, P0, R188, R12, R190 ;  /* 0x0000000cbcbc7210 */ /* 0x000fe4000783e0be */
[----:B------:R0:W-:Y:S01]  /*3280*/  @!P6 STG.E.U8 desc[UR46][R4.64+0x18], R171 ;  /* 0x000018ab0400e986 */ /* 0x0001e2000c10112e */
[----:B------:R-:W-:Y:S01]  /*3290*/  ISETP.LT.OR P6, PT, R3, 0x19, !P2 ;  /* 0x000000190300780c */ /* 0x000fe200057c1670 */
[----:B------:R-:W-:Y:S01]  /*32a0*/  IMAD R170, R173, R14, RZ ;  /* 0x0000000eadaa7224 */ /* 0x000fe200078e02ff */
[----:B------:R-:W-:-:S04]  /*32b0*/  ISETP.LT.OR P4, PT, R3, 0x1a, !P2 ;  /* 0x0000001a0300780c */ /* 0x000fc80005781670 */
[----:B------:R-:W-:Y:S09]  /*32c0*/  @P5 BRA `(.L_x_64) ;  /* 0x00000000000c5947 */ /* 0x000ff20003800000 */
[----:B-1----:R-:W4:Y:S02]  /*32d0*/  LDG.E.U8 R23, desc[UR46][R186.64+0x19] ;  /* 0x0000192eba177981 */ /* 0x002f24000c1e1100 */
[----:B----4-:R-:W-:-:S05]  /*32e0*/  PRMT R185, R23, 0x8880, RZ ;  /* 0x0000888017b97816 */ /* 0x010fca00000000ff */
[----:B------:R-:W-:-:S07]  /*32f0*/  IMAD R185, R185, R184, RZ ;  /* 0x000000b8b9b97224 */ /* 0x000fce00078e02ff */
.L_x_64:
[----:B------:R-:W-:Y:S05]  /*3300*/  BSYNC B1 ;  /* 0x0000000000017941 */ /* 0x000fea0003800000 */
.L_x_63:
[----:B------:R-:W-:Y:S01]  /*3310*/  @!P5 IMAD R181, R181, R22, R185 ;  /* 0x00000016b5b5d224 */ /* 0x000fe200078e02b9 */
[----:B------:R-:W-:Y:S01]  /*3320*/  BSSY B1, `(.L_x_65) ;  /* 0x0000007000017945 */ /* 0x000fe20003800000 */
[----:B------:R-:W-:-:S03]  /*3330*/  IMAD R173, R193, R15, R170 ;  /* 0x0000000fc1ad7224 */ /* 0x000fc600078e02aa */
[----:B------:R4:W-:Y:S01]  /*3340*/  @!P5 STG.E.U8 desc[UR46][R4.64+0x19], R181 ;  /* 0x000019b50400d986 */ /* 0x0009e2000c10112e */
[----:B------:R-:W-:Y:S05]  /*3350*/  @P6 BRA `(.L_x_66) ;  /* 0x00000000000c6947 */ /* 0x000fea0003800000 */
[----:B-1----:R-:W5:Y:S02]  /*3360*/  LDG.E.U8 R23, desc[UR46][R168.64+0x18] ;  /* 0x0000182ea8177981 */ /* 0x002f64000c1e1100 */
[----:B-----5:R-:W-:-:S05]  /*3370*/  PRMT R185, R23, 0x8880, RZ ;  /* 0x0000888017b97816 */ /* 0x020fca00000000ff */
[----:B------:R-:W-:-:S07]  /*3380*/  IMAD R185, R185, R184, RZ ;  /* 0x000000b8b9b97224 */ /* 0x000fce00078e02ff */
.L_x_66:
[----:B------:R-:W-:Y:S05]  /*3390*/  BSYNC B1 ;  /* 0x0000000000017941 */ /* 0x000fea0003800000 */
.L_x_65:
[----:B0-----:R-:W-:Y:S01]  /*33a0*/  @!P6 IMAD R171, R182, R22, R185 ;  /* 0x00000016b6abe224 */ /* 0x001fe200078e02b9 */
[----:B------:R-:W-:Y:S01]  /*33b0*/  BSSY B1, `(.L_x_67) ;  /* 0x0000008000017945 */ /* 0x000fe20003800000 */
[----:B------:R-:W-:Y:S02]  /*33c0*/  IMAD.IADD R190, R173, 0x1, R191 ;  /* 0x00000001adbe7824 */ /* 0x000fe400078e02bf */
[----:B------:R-:W-:Y:S01]  /*33d0*/  IMAD.WIDE.U32 R14, R193, R14, R20 ;  /* 0x0000000ec10e7225 */ /* 0x000fe200078e0014 */
[----:B------:R0:W-:Y:S01]  /*33e0*/  @!P6 STG.E.U8 desc[UR46][R8.64+0x18], R171 ;  /* 0x000018ab0800e986 */ /* 0x0001e2000c10112e */
[----:B------:R-:W-:Y:S05]  /*33f0*/  @P4 BRA `(.L_x_68) ;  /* 0x00000000000c4947 */ /* 0x000fea0003800000 */
[----:B-1----:R-:W5:Y:S02]  /*3400*/  LDG.E.U8 R23, desc[UR46][R168.64+0x19] ;  /* 0x0000192ea8177981 */ /* 0x002f64000c1e1100 */
[----:B-----5:R-:W-:-:S05]  /*3410*/  PRMT R185, R23, 0x8880, RZ ;  /* 0x0000888017b97816 */ /* 0x020fca00000000ff */
[----:B------:R-:W-:-:S07]  /*3420*/  IMAD R185, R185, R184, RZ ;  /* 0x000000b8b9b97224 */ /* 0x000fce00078e02ff */
.L_x_68:
[----:B------:R-:W-:Y:S05]  /*3430*/  BSYNC B1 ;  /* 0x0000000000017941 */ /* 0x000fea0003800000 */
.L_x_67:
[----:B------:R-:W-:Y:S01]  /*3440*/  @!P4 IMAD R183, R183, R22, R185 ;  /* 0x00000016b7b7c224 */ /* 0x000fe200078e02b9 */
[----:B------:R-:W-:Y:S01]  /*3450*/  IADD3.X R189, R21, R13, R190, P1, P0 ;  /* 0x0000000d15bd7210 */ /* 0x000fe20000fe04be */
[----:B------:R-:W-:Y:S01]  /*3460*/  BSSY B1, `(.L_x_69) ;  /* 0x000000d000017945 */ /* 0x000fe20003800000 */
[----:B------:R-:W-:Y:S02]  /*3470*/  ISETP.GE.AND P1, PT, R0, 0x81, PT ;  /* 0x000000810000780c */ /* 0x000fe40003f26270 */
[----:B------:R0:W-:Y:S01]  /*3480*/  @!P4 STG.E.U8 desc[UR46][R8.64+0x19], R183 ;  /* 0x000019b70800c986 */ /* 0x0001e2000c10112e */
[----:B------:R-:W-:Y:S02]  /*3490*/  IADD3 R12, P5, R14, R12, RZ ;  /* 0x0000000c0e0c7210 */ /* 0x000fe40007fbe0ff */
[----:B------:R-:W-:Y:S02]  /*34a0*/  ISETP.LT.OR P4, PT, R3, 0x1, !P1 ;  /* 0x000000010300780c */ /* 0x000fe40004f81670 */
[----:B------:R-:W-:-:S02]  /*34b0*/  ISETP.GE.AND P0, PT, R0, 0x89, PT ;  /* 0x000000890000780c */ /* 0x000fc40003f06270 */
[----:B------:R-:W-:Y:S02]  /*34c0*/  IADD3.X R13, R13, R15, R173, P5, !PT ;  /* 0x0000000f0d0d7210 */ /* 0x000fe40002ffe4ad */
[C---:B------:R-:W-:Y:S02]  /*34d0*/  ISETP.LT.OR P5, PT, R3.reuse, 0x2, !P1 ;  /* 0x000000020300780c */ /* 0x040fe40004fa1670 */
[----:B------:R-:W-:-:S05]  /*34e0*/  ISETP.LT.OR P6, PT, R3, 0x1, !P0 ;  /* 0x000000010300780c */ /* 0x000fca00047c1670 */
[----:B0-----:R-:W-:Y:S08]  /*34f0*/  @P4 BRA `(.L_x_70) ;  /* 0x00000000000c4947 */ /* 0x001ff00003800000 */
[----:B-1----:R-:W5:Y:S02]  /*3500*/  LDG.E.U8 R23, desc[UR46][R12.64] ;  /* 0x0000002e0c177981 */ /* 0x002f64000c1e1100 */
[----:B-----5:R-:W-:-:S05]  /*3510*/  PRMT R185, R23, 0x8880, RZ ;  /* 0x0000888017b97816 */ /* 0x020fca00000000ff */
[----:B------:R-:W-:-:S07]  /*3520*/  IMAD R185, R185, R184, RZ ;  /* 0x000000b8b9b97224 */ /* 0x000fce00078e02ff */
.L_x_70:
[----:B------:R-:W-:Y:S05]  /*3530*/  BSYNC B1 ;  /* 0x0000000000017941 */ /* 0x000fea0003800000 */
.L_x_69:
[----:B------:R-:W-:Y:S01]  /*3540*/  @!P4 IMAD R15, R152, R22, R185 ;  /* 0x00000016980fc224 */ /* 0x000fe200078e02b9 */
[----:B------:R-:W-:Y:S04]  /*3550*/  BSSY B1, `(.L_x_71) ;  /* 0x0000006000017945 */ /* 0x000fe80003800000 */
[----:B------:R0:W-:Y:S01]  /*3560*/  @!P4 STG.E.U8 desc[UR46][R6.64], R15 ;  /* 0x0000000f0600c986 */ /* 0x0001e2000c10112e */
[----:B------:R-:W-:Y:S05]  /*3570*/  @P5 BRA `(.L_x_72) ;  /* 0x00000000000c5947 */ /* 0x000fea0003800000 */
[----:B-1----:R-:W5:Y:S02]  /*3580*/  LDG.E.U8 R23, desc[UR46][R12.64+0x1] ;  /* 0x0000012e0c177981 */ /* 0x002f64000c1e1100 */
[----:B-----5:R-:W-:-:S05]  /*3590*/  PRMT R185, R23, 0x8880, RZ ;  /* 0x0000888017b97816 */ /* 0x020fca00000000ff */
[----:B------:R-:W-:-:S07]  /*35a0*/  IMAD R185, R185, R184, RZ ;  /* 0x000000b8b9b97224 */ /* 0x000fce00078e02ff */
.L_x_72:
[----:B------:R-:W-:Y:S05]  /*35b0*/  BSYNC B1 ;  /* 0x0000000000017941 */ /* 0x000fea0003800000 */
.L_x_71:
[----:B------:R-:W-:Y:S01]  /*35c0*/  @!P5 IMAD R153, R153, R22, R185 ;  /* 0x000000169999d224 */ /* 0x000fe200078e02b9 */
[----:B------:R-:W-:Y:S04]  /*35d0*/  BSSY B1, `(.L_x_73) ;  /* 0x0000006000017945 */ /* 0x000fe80003800000 */
[----:B------:R0:W-:Y:S01]  /*35e0*/  @!P5 STG.E.U8 desc[UR46][R6.64+0x1], R153 ;  /* 0x000001990600d986 */ /* 0x0001e2000c10112e */
[----:B------:R-:W-:Y:S05]  /*35f0*/  @P6 BRA `(.L_x_74) ;  /* 0x00000000000c6947 */ /* 0x000fea0003800000 */
[----:B-1----:R-:W5:Y:S02]  /*3600*/  LDG.E.U8 R23, desc[UR46][R188.64] ;  /* 0x0000002ebc177981 */ /* 0x002f64000c1e1100 */
[----:B-----5:R-:W-:-:S05]  /*3610*/  PRMT R185, R23, 0x8880, RZ ;  /* 0x0000888017b97816 */ /* 0x020fca00000000ff */
[----:B------:R-:W-:-:S07]  /*3620*/  IMAD R185, R185, R184, RZ ;  /* 0x000000b8b9b97224 */ /* 0x000fce00078e02ff */
.L_x_74:
[----:B------:R-:W-:Y:S05]  /*3630*/  BSYNC B1 ;  /* 0x0000000000017941 */ /* 0x000fea0003800000 */
.L_x_73:
[C---:B------:R-:W-:Y:S01]  /*3640*/  ISETP.LT.OR P4, PT, R3.reuse, 0x2, !P0 ;  /* 0x000000020300780c */ /* 0x040fe20004781670 */
[----:B0-----:R-:W-:Y:S01]  /*3650*/  @!P6 IMAD R15, R154, R22, R185 ;  /* 0x000000169a0fe224 */ /* 0x001fe200078e02b9 */
[----:B------:R-:W-:Y:S01]  /*3660*/  BSSY B1, `(.L_x_75) ;  /* 0x0000008000017945 */ /* 0x000fe20003800000 */
[----:B------:R-:W-:-:S03]  /*3670*/  ISETP.LT.OR P5, PT, R3, 0x9, !P1 ;  /* 0x000000090300780c */ /* 0x000fc60004fa1670 */
[----:B------:R0:W-:Y:S01]  /*3680*/  @!P6 STG.E.U8 desc[UR46][R10.64], R15 ;  /* 0x0000000f0a00e986 */ /* 0x0001e2000c10112e */
[----:B------:R-:W-:-:S06]  /*3690*/  ISETP.LT.OR P6, PT, R3, 0xa, !P1 ;  /* 0x0000000a0300780c */ /* 0x000fcc0004fc1670 */
[----:B------:R-:W-:Y:S07]  /*36a0*/  @P4 BRA `(.L_x_76) ;  /* 0x00000000000c4947 */ /* 0x000fee0003800000 */
[----:B-1----:R-:W5:Y:S02]  /*36b0*/  LDG.E.U8 R23, desc[UR46][R188.64+0x1] ;  /* 0x0000012ebc177981 */ /* 0x002f64000c1e1100 */
[----:B-----5:R-:W-:-:S05]  /*36c0*/  PRMT R185, R23, 0x8880, RZ ;  /* 0x0000888017b97816 */ /* 0x020fca00000000ff */
[----:B------:R-:W-:-:S07]  /*36d0*/  IMAD R185, R185, R184, RZ ;  /* 0x000000b8b9b97224 */ /* 0x000fce00078e02ff */
.L_x_76:
[----:B------:R-:W-:Y:S05]  /*36e0*/  BSYNC B1 ;  /* 0x0000000000017941 */ /* 0x000fea0003800000 */
.L_x_75:
[----:B------:R-:W-:Y:S01]  /*36f0*/  @!P4 IMAD R155, R155, R22, R185 ;  /* 0x000000169b9bc224 */ /* 0x000fe200078e02b9 */
[----:B------:R-:W-:Y:S04]  /*3700*/  BSSY B1, `(.L_x_77) ;  /* 0x0000006000017945 */ /* 0x000fe80003800000 */
[----:B------:R0:W-:Y:S01]  /*3710*/  @!P4 STG.E.U8 desc[UR46][R10.64+0x1], R155 ;  /* 0x0000019b0a00c986 */ /* 0x0001e2000c10112e */
[----:B------:R-:W-:Y:S05]  /*3720*/  @P5 BRA `(.L_x_78) ;  /* 0x00000000000c5947 */ /* 0x000fea0003800000 */
[----:B-1----:R-:W5:Y:S02]  /*3730*/  LDG.E.U8 R23, desc[UR46][R12.64+0x8] ;  /* 0x0000082e0c177981 */ /* 0x002f64000c1e1100 */
[----:B-----5:R-:W-:-:S05]  /*3740*/  PRMT R185, R23, 0x8880, RZ ;  /* 0x0000888017b97816 */ /* 0x020fca00000000ff */
[----:B------:R-:W-:-:S07]  /*3750*/  IMAD R185, R185, R184, RZ ;  /* 0x000000b8b9b97224 */ /* 0x000fce00078e02ff */
.L_x_78:
[----:B------:R-:W-:Y:S05]  /*3760*/  BSYNC B1 ;  /* 0x0000000000017941 */ /* 0x000fea0003800000 */
.L_x_77:
[----:B0-----:R-:W-:Y:S01]  /*3770*/  @!P5 IMAD R15, R156, R22, R185 ;  /* 0x000000169c0fd224 */ /* 0x001fe200078e02b9 */
[----:B------:R-:W-:Y:S04]  /*3780*/  BSSY B1, `(.L_x_79) ;  /* 0x0000006000017945 */ /* 0x000fe80003800000 */
[----:B------:R0:W-:Y:S01]  /*3790*/  @!P5 STG.E.U8 desc[UR46][R6.64+0x8], R15 ;  /* 0x0000080f0600d986 */ /* 0x0001e2000c10112e */
[----:B------:R-:W-:Y:S05]  /*37a0*/  @P6 BRA `(.L_x_80) ;  /* 0x00000000000c6947 */ /* 0x000fea0003800000 */
[----:B-1----:R-:W5:Y:S02]  /*37b0*/  LDG.E.U8 R23, desc[UR46][R12.64+0x9] ;  /* 0x0000092e0c177981 */ /* 0x002f64000c1e1100 */
[----:B-----5:R-:W-:-:S05]  /*37c0*/  PRMT R185, R23, 0x8880, RZ ;  /* 0x0000888017b97816 */ /* 0x020fca00000000ff */
[----:B------:R-:W-:-:S07]  /*37d0*/  IMAD R185, R185, R184, RZ ;  /* 0x000000b8b9b97224 */ /* 0x000fce00078e02ff */
.L_x_80:
[----:B------:R-:W-:Y:S05]  /*37e0*/  BSYNC B1 ;  /* 0x0000000000017941 */ /* 0x000fea0003800000 */
.L_x_79:
[----:B------:R-:W-:Y:S01]  /*37f0*/  ISETP.LT.OR P4, PT, R3, 0x9, !P0 ;  /* 0x000000090300780c */ /* 0x000fe20004781670 */
[----:B------:R-:W-:Y:S01]  /*3800*/  @!P6 IMAD R157, R157, R22, R185 ;  /* 0x000000169d9de224 */ /* 0x000fe200078e02b9 */
        /* <DEDUP_REMOVED lines=8> */
.L_x_82:
[----:B------:R-:W-:Y:S05]  /*3890*/  BSYNC B1 ;  /* 0x0000000000017941 */ /* 0x000fea0003800000 */
.L_x_81:
[----:B0-----:R-:W-:Y:S01]  /*38a0*/  @!P4 IMAD R15, R158, R22, R185 ;  /* 0x000000169e0fc224 */ /* 0x001fe200078e02b9 */
[----:B------:R-:W-:Y:S04]  /*38b0*/  BSSY B1, `(.L_x_83) ;  /* 0x0000006000017945 */ /* 0x000fe80003800000 */
[----:B------:R0:W-:Y:S01]  /*38c0*/  @!P4 STG.E.U8 desc[UR46][R10.64+0x8], R15 ;  /* 0x0000080f0a00c986 */ /* 0x0001e2000c10112e */
[----:B------:R-:W-:Y:S05]  /*38d0*/  @P5 BRA `(.L_x_84) ;  /* 0x00000000000c5947 */ /* 0x000fea0003800000 */
[----:B-1----:R-:W5:Y:S02]  /*38e0*/  LDG.E.U8 R23, desc[UR46][R188.64+0x9] ;  /* 0x0000092ebc177981 */ /* 0x002f64000c1e1100 */
[----:B-----5:R-:W-:-:S05]  /*38f0*/  PRMT R185, R23, 0x8880, RZ ;  /* 0x0000888017b97816 */ /* 0x020fca00000000ff */
[----:B------:R-:W-:-:S07]  /*3900*/  IMAD R185, R185, R184, RZ ;  /* 0x000000b8b9b97224 */ /* 0x000fce00078e02ff */
.L_x_84:
[----:B------:R-:W-:Y:S05]  /*3910*/  BSYNC B1 ;  /* 0x0000000000017941 */ /* 0x000fea0003800000 */
.L_x_83:
[----:B------:R-:W-:Y:S01]  /*3920*/  @!P5 IMAD R159, R159, R22, R185 ;  /* 0x000000169f9fd224 */ /* 0x000fe200078e02b9 */
[----:B------:R-:W-:Y:S04]  /*3930*/  BSSY B1, `(.L_x_85) ;  /* 0x0000006000017945 */ /* 0x000fe80003800000 */
[----:B------:R0:W-:Y:S01]  /*3940*/  @!P5 STG.E.U8 desc[UR46][R10.64+0x9], R159 ;  /* 0x0000099f0a00d986 */ /* 0x0001e2000c10112e */
[----:B------:R-:W-:Y:S05]  /*3950*/  @P6 BRA `(.L_x_86) ;  /* 0x00000000000c6947 */ /* 0x000fea0003800000 */
[----:B-1----:R-:W5:Y:S02]  /*3960*/  LDG.E.U8 R23, desc[UR46][R12.64+0x10] ;  /* 0x0000102e0c177981 */ /* 0x002f64000c1e1100 */
[----:B-----5:R-:W-:-:S05]  /*3970*/  PRMT R185, R23, 0x8880, RZ ;  /* 0x0000888017b97816 */ /* 0x020fca00000000ff */
[----:B------:R-:W-:-:S07]  /*3980*/  IMAD R185, R185, R184, RZ ;  /* 0x000000b8b9b97224 */ /* 0x000fce00078e02ff */
.L_x_86:
[----:B------:R-:W-:Y:S05]  /*3990*/  BSYNC B1 ;  /* 0x0000000000017941 */ /* 0x000fea0003800000 */
.L_x_85:
        /* <DEDUP_REMOVED lines=10> */
.L_x_88:
[----:B------:R-:W-:Y:S05]  /*3a40*/  BSYNC B1 ;  /* 0x0000000000017941 */ /* 0x000fea0003800000 */
.L_x_87:
[----:B------:R-:W-:Y:S01]  /*3a50*/  @!P4 IMAD R161, R161, R22, R185 ;  /* 0x00000016a1a1c224 */ /* 0x000fe200078e02b9 */
[----:B------:R-:W-:Y:S04]  /*3a60*/  BSSY B1, `(.L_x_89) ;  /* 0x0000006000017945 */ /* 0x000fe80003800000 */
[----:B------:R0:W-:Y:S01]  /*3a70*/  @!P4 STG.E.U8 desc[UR46][R6.64+0x11], R161 ;  /* 0x000011a10600c986 */ /* 0x0001e2000c10112e */
[----:B------:R-:W-:Y:S05]  /*3a80*/  @P5 BRA `(.L_x_90) ;  /* 0x00000000000c5947 */ /* 0x000fea0003800000 */
[----:B-1----:R-:W5:Y:S02]  /*3a90*/  LDG.E.U8 R23, desc[UR46][R188.64+0x10] ;  /* 0x0000102ebc177981 */ /* 0x002f64000c1e1100 */
[----:B-----5:R-:W-:-:S05]  /*3aa0*/  PRMT R185, R23, 0x8880, RZ ;  /* 0x0000888017b97816 */ /* 0x020fca00000000ff */
[----:B------:R-:W-:-:S07]  /*3ab0*/  IMAD R185, R185, R184, RZ ;  /* 0x000000b8b9b97224 */ /* 0x000fce00078e02ff */
.L_x_90:
[----:B------:R-:W-:Y:S05]  /*3ac0*/  BSYNC B1 ;  /* 0x0000000000017941 */ /* 0x000fea0003800000 */
.L_x_89:
[----:B0-----:R-:W-:Y:S01]  /*3ad0*/  @!P5 IMAD R15, R162, R22, R185 ;  /* 0x00000016a20fd224 */ /* 0x001fe200078e02b9 */
[----:B------:R-:W-:Y:S04]  /*3ae0*/  BSSY B1, `(.L_x_91) ;  /* 0x0000006000017945 */ /* 0x000fe80003800000 */
[----:B------:R0:W-:Y:S01]  /*3af0*/  @!P5 STG.E.U8 desc[UR46][R10.64+0x10], R15 ;  /* 0x0000100f0a00d986 */ /* 0x0001e2000c10112e */
[----:B------:R-:W-:Y:S05]  /*3b00*/  @P6 BRA `(.L_x_92) ;  /* 0x00000000000c6947 */ /* 0x000fea0003800000 */
[----:B-1----:R-:W5:Y:S02]  /*3b10*/  LDG.E.U8 R23, desc[UR46][R188.64+0x11] ;  /* 0x0000112ebc177981 */ /* 0x002f64000c1e1100 */
[----:B-----5:R-:W-:-:S05]  /*3b20*/  PRMT R185, R23, 0x8880, RZ ;  /* 0x0000888017b97816 */ /* 0x020fca00000000ff */
[----:B------:R-:W-:-:S07]  /*3b30*/  IMAD R185, R185, R184, RZ ;  /* 0x000000b8b9b97224 */ /* 0x000fce00078e02ff */
.L_x_92:
[----:B------:R-:W-:Y:S05]  /*3b40*/  BSYNC B1 ;  /* 0x0000000000017941 */ /* 0x000fea0003800000 */
.L_x_91:
        /* <DEDUP_REMOVED lines=10> */
.L_x_94:
[----:B------:R-:W-:Y:S05]  /*3bf0*/  BSYNC B1 ;  /* 0x0000000000017941 */ /* 0x000fea0003800000 */
.L_x_93:
[----:B0-----:R-:W-:Y:S01]  /*3c00*/  @!P4 IMAD R15, R164, R22, R185 ;  /* 0x00000016a40fc224 */ /* 0x001fe200078e02b9 */
[----:B------:R-:W-:Y:S04]  /*3c10*/  BSSY B1, `(.L_x_95) ;  /* 0x0000006000017945 */ /* 0x000fe80003800000 */
[----:B------:R0:W-:Y:S01]  /*3c20*/  @!P4 STG.E.U8 desc[UR46][R6.64+0x18], R15 ;  /* 0x0000180f0600c986 */ /* 0x0001e2000c10112e */
[----:B------:R-:W-:Y:S05]  /*3c30*/  @P5 BRA `(.L_x_96) ;  /* 0x00000000000c5947 */ /* 0x000fea0003800000 */
[----:B-1----:R-:W5:Y:S02]  /*3c40*/  LDG.E.U8 R23, desc[UR46][R12.64+0x19] ;  /* 0x0000192e0c177981 */ /* 0x002f64000c1e1100 */
[----:B-----5:R-:W-:-:S05]  /*3c50*/  PRMT R185, R23, 0x8880, RZ ;  /* 0x0000888017b97816 */ /* 0x020fca00000000ff */
[----:B------:R-:W-:-:S07]  /*3c60*/  IMAD R185, R185, R184, RZ ;  /* 0x000000b8b9b97224 */ /* 0x000fce00078e02ff */
.L_x_96:
[----:B------:R-:W-:Y:S05]  /*3c70*/  BSYNC B1 ;  /* 0x0000000000017941 */ /* 0x000fea0003800000 */
.L_x_95:
[----:B------:R-:W-:Y:S01]  /*3c80*/  @!P5 IMAD R165, R165, R22, R185 ;  /* 0x00000016a5a5d224 */ /* 0x000fe200078e02b9 */
[----:B------:R-:W-:Y:S04]  /*3c90*/  BSSY B1, `(.L_x_97) ;  /* 0x0000006000017945 */ /* 0x000fe80003800000 */
[----:B------:R0:W-:Y:S01]  /*3ca0*/  @!P5 STG.E.U8 desc[UR46][R6.64+0x19], R165 ;  /* 0x000019a50600d986 */ /* 0x0001e2000c10112e */
[----:B------:R-:W-:Y:S05]  /*3cb0*/  @P6 BRA `(.L_x_98) ;  /* 0x00000000000c6947 */ /* 0x000fea0003800000 */
[----:B-1----:R-:W5:Y:S02]  /*3cc0*/  LDG.E.U8 R23, desc[UR46][R188.64+0x18] ;  /* 0x0000182ebc177981 */ /* 0x002f64000c1e1100 */
[----:B-----5:R-:W-:-:S05]  /*3cd0*/  PRMT R185, R23, 0x8880, RZ ;  /* 0x0000888017b97816 */ /* 0x020fca00000000ff */
[----:B------:R-:W-:-:S07]  /*3ce0*/  IMAD R185, R185, R184, RZ ;  /* 0x000000b8b9b97224 */ /* 0x000fce00078e02ff */
.L_x_98:
[----:B------:R-:W-:Y:S05]  /*3cf0*/  BSYNC B1 ;  /* 0x0000000000017941 */ /* 0x000fea0003800000 */
.L_x_97:
        /* <DEDUP_REMOVED lines=10> */
.L_x_100:
[----:B------:R-:W-:Y:S05]  /*3da0*/  BSYNC B1 ;  /* 0x0000000000017941 */ /* 0x000fea0003800000 */
.L_x_99:
[----:B------:R-:W-:Y:S01]  /*3db0*/  @!P4 IMAD R167, R167, R22, R185 ;  /* 0x00000016a7a7c224 */ /* 0x000fe200078e02b9 */
[----:B------:R-:W-:Y:S04]  /*3dc0*/  BSSY B1, `(.L_x_101) ;  /* 0x0000006000017945 */ /* 0x000fe80003800000 */
[----:B------:R0:W-:Y:S01]  /*3dd0*/  @!P4 STG.E.U8 desc[UR46][R10.64+0x19], R167 ;  /* 0x000019a70a00c986 */ /* 0x0001e2000c10112e */
[----:B------:R-:W-:Y:S05]  /*3de0*/  @P5 BRA `(.L_x_102) ;  /* 0x00000000000c5947 */ /* 0x000fea0003800000 */
[----:B-1----:R-:W5:Y:S02]  /*3df0*/  LDG.E.U8 R23, desc[UR46][R186.64+0x20] ;  /* 0x0000202eba177981 */ /* 0x002f64000c1e1100 */
[----:B-----5:R-:W-:-:S05]  /*3e00*/  PRMT R185, R23, 0x8880, RZ ;  /* 0x0000888017b97816 */ /* 0x020fca00000000ff */
[----:B------:R-:W-:-:S07]  /*3e10*/  IMAD R185, R185, R184, RZ ;  /* 0x000000b8b9b97224 */ /* 0x000fce00078e02ff */
.L_x_102:
[----:B------:R-:W-:Y:S05]  /*3e20*/  BSYNC B1 ;  /* 0x0000000000017941 */ /* 0x000fea0003800000 */
.L_x_101:
[----:B0-----:R-:W-:Y:S01]  /*3e30*/  @!P5 IMAD R15, R136, R22, R185 ;  /* 0x00000016880fd224 */ /* 0x001fe200078e02b9 */
[----:B------:R-:W-:Y:S04]  /*3e40*/  BSSY B1, `(.L_x_103) ;  /* 0x0000006000017945 */ /* 0x000fe80003800000 */
[----:B------:R0:W-:Y:S01]  /*3e50*/  @!P5 STG.E.U8 desc[UR46][R4.64+0x20], R15 ;  /* 0x0000200f0400d986 */ /* 0x0001e2000c10112e */
[----:B------:R-:W-:Y:S05]  /*3e60*/  @P6 BRA `(.L_x_104) ;  /* 0x00000000000c6947 */ /* 0x000fea0003800000 */
[----:B-1----:R-:W5:Y:S02]  /*3e70*/  LDG.E.U8 R23, desc[UR46][R186.64+0x21] ;  /* 0x0000212eba177981 */ /* 0x002f64000c1e1100 */
[----:B-----5:R-:W-:-:S05]  /*3e80*/  PRMT R185, R23, 0x8880, RZ ;  /* 0x0000888017b97816 */ /* 0x020fca00000000ff */
[----:B------:R-:W-:-:S07]  /*3e90*/  IMAD R185, R185, R184, RZ ;  /* 0x000000b8b9b97224 */ /* 0x000fce00078e02ff */
.L_x_104:
[----:B------:R-:W-:Y:S05]  /*3ea0*/  BSYNC B1 ;  /* 0x0000000000017941 */ /* 0x000fea0003800000 */
.L_x_103:
        /* <DEDUP_REMOVED lines=10> */
.L_x_106:
[----:B------:R-:W-:Y:S05]  /*3f50*/  BSYNC B1 ;  /* 0x0000000000017941 */ /* 0x000fea0003800000 */
.L_x_105:
[----:B0-----:R-:W-:Y:S01]  /*3f60*/  @!P4 IMAD R15, R138, R22, R185 ;  /* 0x000000168a0fc224 */ /* 0x001fe200078e02b9 */
[----:B------:R-:W-:Y:S04]  /*3f70*/  BSSY B1, `(.L_x_107) ;  /* 0x0000006000017945 */ /* 0x000fe80003800000 */
[----:B------:R0:W-:Y:S01]  /*3f80*/  @!P4 STG.E.U8 desc[UR46][R8.64+0x20], R15 ;  /* 0x0000200f0800c986 */ /* 0x0001e2000c10112e */
[----:B------:R-:W-:Y:S05]  /*3f90*/  @P5 BRA `(.L_x_108) ;  /* 0x00000000000c5947 */ /* 0x000fea0003800000 */
[----:B-1----:R-:W5:Y:S02]  /*3fa0*/  LDG.E.U8 R23, desc[UR46][R168.64+0x21] ;  /* 0x0000212ea8177981 */ /* 0x002f64000c1e1100 */
[----:B-----5:R-:W-:-:S05]  /*3fb0*/  PRMT R185, R23, 0x8880, RZ ;  /* 0x0000888017b97816 */ /* 0x020fca00000000ff */
[----:B------:R-:W-:-:S07]  /*3fc0*/  IMAD R185, R185, R184, RZ ;  /* 0x000000b8b9b97224 */ /* 0x000fce00078e02ff */
.L_x_108:
[----:B------:R-:W-:Y:S05]  /*3fd0*/  BSYNC B1 ;  /* 0x0000000000017941 */ /* 0x000fea0003800000 */
.L_x_107:
[----:B------:R-:W-:Y:S01]  /*3fe0*/  @!P5 IMAD R139, R139, R22, R185 ;  /* 0x000000168b8bd224 */ /* 0x000fe200078e02b9 */
[----:B------:R-:W-:Y:S04]  /*3ff0*/  BSSY B1, `(.L_x_109) ;  /* 0x0000006000017945 */ /* 0x000fe80003800000 */
[----:B------:R0:W-:Y:S01]  /*4000*/  @!P5 STG.E.U8 desc[UR46][R8.64+0x21], R139 ;  /* 0x0000218b0800d986 */ /* 0x0001e2000c10112e */
[----:B------:R-:W-:Y:S05]  /*4010*/  @P6 BRA `(.L_x_110) ;  /* 0x00000000000c6947 */ /* 0x000fea0003800000 */
[----:B-1----:R-:W5:Y:S02]  /*4020*/  LDG.E.U8 R23, desc[UR46][R186.64+0x28] ;  /* 0x0000282eba177981 */ /* 0x002f64000c1e1100 */
[----:B-----5:R-:W-:-:S05]  /*4030*/  PRMT R185, R23, 0x8880, RZ ;  /* 0x0000888017b97816 */ /* 0x020fca00000000ff */
[----:B------:R-:W-:-:S07]  /*4040*/  IMAD R185, R185, R184, RZ ;  /* 0x000000b8b9b97224 */ /* 0x000fce00078e02ff */
.L_x_110:
[----:B------:R-:W-:Y:S05]  /*4050*/  BSYNC B1 ;  /* 0x0000000000017941 */ /* 0x000fea0003800000 */
.L_x_109:
        /* <DEDUP_REMOVED lines=10> */
.L_x_112:
[----:B------:R-:W-:Y:S05]  /*4100*/  BSYNC B1 ;  /* 0x0000000000017941 */ /* 0x000fea0003800000 */
.L_x_111:
[----:B------:R-:W-:Y:S01]  /*4110*/  @!P4 IMAD R141, R141, R22, R185 ;  /* 0x000000168d8dc224 */ /* 0x000fe200078e02b9 */
[----:B------:R-:W-:Y:S04]  /*4120*/  BSSY B1, `(.L_x_113) ;  /* 0x0000006000017945 */ /* 0x000fe80003800000 */
[----:B------:R0:W-:Y:S01]  /*4130*/  @!P4 STG.E.U8 desc[UR46][R4.64+0x29], R141 ;  /* 0x0000298d0400c986 */ /* 0x0001e2000c10112e */
[----:B------:R-:W-:Y:S05]  /*4140*/  @P5 BRA `(.L_x_114) ;  /* 0x00000000000c5947 */ /* 0x000fea0003800000 */
[----:B-1----:R-:W5:Y:S02]  /*4150*/  LDG.E.U8 R23, desc[UR46][R168.64+0x28] ;  /* 0x0000282ea8177981 */ /* 0x002f64000c1e1100 */
[----:B-----5:R-:W-:-:S05]  /*4160*/  PRMT R185, R23, 0x8880, RZ ;  /* 0x0000888017b97816 */ /* 0x020fca00000000ff */
[----:B------:R-:W-:-:S07]  /*4170*/  IMAD R185, R185, R184, RZ ;  /* 0x000000b8b9b97224 */ /* 0x000fce00078e02ff */
.L_x_114:
[----:B------:R-:W-:Y:S05]  /*4180*/  BSYNC B1 ;  /* 0x0000000000017941 */ /* 0x000fea0003800000 */
.L_x_113:
[----:B0-----:R-:W-:Y:S01]  /*4190*/  @!P5 IMAD R15, R142, R22, R185 ;  /* 0x000000168e0fd224 */ /* 0x001fe200078e02b9 */
[----:B------:R-:W-:Y:S04]  /*41a0*/  BSSY B1, `(.L_x_115) ;  /* 0x0000006000017945 */ /* 0x000fe80003800000 */
[----:B------:R0:W-:Y:S01]  /*41b0*/  @!P5 STG.E.U8 desc[UR46][R8.64+0x28], R15 ;  /* 0x0000280f0800d986 */ /* 0x0001e2000c10112e */
[----:B------:R-:W-:Y:S05]  /*41c0*/  @P6 BRA `(.L_x_116) ;  /* 0x00000000000c6947 */ /* 0x000fea0003800000 */
[----:B-1----:R-:W5:Y:S02]  /*41d0*/  LDG.E.U8 R23, desc[UR46][R168.64+0x29] ;  /* 0x0000292ea8177981 */ /* 0x002f64000c1e1100 */
[----:B-----5:R-:W-:-:S05]  /*41e0*/  PRMT R185, R23, 0x8880, RZ ;  /* 0x0000888017b97816 */ /* 0x020fca00000000ff */
[----:B------:R-:W-:-:S07]  /*41f0*/  IMAD R185, R185, R184, RZ ;  /* 0x000000b8b9b97224 */ /* 0x000fce00078e02ff */
.L_x_116:
[----:B------:R-:W-:Y:S05]  /*4200*/  BSYNC B1 ;  /* 0x0000000000017941 */ /* 0x000fea0003800000 */
.L_x_115:
        /* <DEDUP_REMOVED lines=10> */
.L_x_118:
[----:B------:R-:W-:Y:S05]  /*42b0*/  BSYNC B1 ;  /* 0x0000000000017941 */ /* 0x000fea0003800000 */
.L_x_117:
[----:B0-----:R-:W-:Y:S01]  /*42c0*/  @!P4 IMAD R15, R144, R22, R185 ;  /* 0x00000016900fc224 */ /* 0x001fe200078e02b9 */
[----:B------:R-:W-:Y:S04]  /*42d0*/  BSSY B1, `(.L_x_119) ;  /* 0x0000006000017945 */ /* 0x000fe80003800000 */
[----:B------:R0:W-:Y:S01]  /*42e0*/  @!P4 STG.E.U8 desc[UR46][R4.64+0x30], R15 ;  /* 0x0000300f0400c986 */ /* 0x0001e2000c10112e */
[----:B------:R-:W-:Y:S05]  /*42f0*/  @P5 BRA `(.L_x_120) ;  /* 0x00000000000c5947 */ /* 0x000fea0003800000 */
[----:B-1----:R-:W5:Y:S02]  /*4300*/  LDG.E.U8 R23, desc[UR46][R186.64+0x31] ;  /* 0x0000312eba177981 */ /* 0x002f64000c1e1100 */
[----:B-----5:R-:W-:-:S05]  /*4310*/  PRMT R185, R23, 0x8880, RZ ;  /* 0x0000888017b97816 */ /* 0x020fca00000000ff */
[----:B------:R-:W-:-:S07]  /*4320*/  IMAD R185, R185, R184, RZ ;  /* 0x000000b8b9b97224 */ /* 0x000fce00078e02ff */
.L_x_120:
[----:B------:R-:W-:Y:S05]  /*4330*/  BSYNC B1 ;  /* 0x0000000000017941 */ /* 0x000fea0003800000 */
.L_x_119:
[----:B------:R-:W-:Y:S01]  /*4340*/  @!P5 IMAD R145, R145, R22, R185 ;  /* 0x000000169191d224 */ /* 0x000fe200078e02b9 */
[----:B------:R-:W-:Y:S04]  /*4350*/  BSSY B1, `(.L_x_121) ;  /* 0x0000006000017945 */ /* 0x000fe80003800000 */
[----:B------:R0:W-:Y:S01]  /*4360*/  @!P5 STG.E.U8 desc[UR46][R4.64+0x31], R145 ;  /* 0x000031910400d986 */ /* 0x0001e2000c10112e */
[----:B------:R-:W-:Y:S05]  /*4370*/  @P6 BRA `(.L_x_122) ;  /* 0x00000000000c6947 */ /* 0x000fea0003800000 */
[----:B-1----:R-:W5:Y:S02]  /*4380*/  LDG.E.U8 R23, desc[UR46][R168.64+0x30] ;  /* 0x0000302ea8177981 */ /* 0x002f64000c1e1100 */
[----:B-----5:R-:W-:-:S05]  /*4390*/  PRMT R185, R23, 0x8880, RZ ;  /* 0x0000888017b97816 */ /* 0x020fca00000000ff */
[----:B------:R-:W-:-:S07]  /*43a0*/  IMAD R185, R185, R184, RZ ;  /* 0x000000b8b9b97224 */ /* 0x000fce00078e02ff */
.L_x_122:
[----:B------:R-:W-:Y:S05]  /*43b0*/  BSYNC B1 ;  /* 0x0000000000017941 */ /* 0x000fea0003800000 */
.L_x_121:
        /* <DEDUP_REMOVED lines=10> */
.L_x_124:
[----:B------:R-:W-:Y:S05]  /*4460*/  BSYNC B1 ;  /* 0x0000000000017941 */ /* 0x000fea0003800000 */
.L_x_123:
[----:B------:R-:W-:Y:S01]  /*4470*/  @!P4 IMAD R147, R147, R22, R185 ;  /* 0x000000169393c224 */ /* 0x000fe200078e02b9 */
[----:B------:R-:W-:Y:S04]  /*4480*/  BSSY B1, `(.L_x_125) ;  /* 0x0000006000017945 */ /* 0x000fe80003800000 */
[----:B------:R0:W-:Y:S01]  /*4490*/  @!P4 STG.E.U8 desc[UR46][R8.64+0x31], R147 ;  /* 0x000031930800c986 */ /* 0x0001e2000c10112e */
[----:B------:R-:W-:Y:S05]  /*44a0*/  @P5 BRA `(.L_x_126) ;  /* 0x00000000000c5947 */ /* 0x000fea0003800000 */
[----:B-1----:R-:W5:Y:S02]  /*44b0*/  LDG.E.U8 R23, desc[UR46][R186.64+0x38] ;  /* 0x0000382eba177981 */ /* 0x002f64000c1e1100 */
[----:B-----5:R-:W-:-:S05]  /*44c0*/  PRMT R185, R23, 0x8880, RZ ;  /* 0x0000888017b97816 */ /* 0x020fca00000000ff */
[----:B------:R-:W-:-:S07]  /*44d0*/  IMAD R185, R185, R184, RZ ;  /* 0x000000b8b9b97224 */ /* 0x000fce00078e02ff */
.L_x_126:
[----:B------:R-:W-:Y:S05]  /*44e0*/  BSYNC B1 ;  /* 0x0000000000017941 */ /* 0x000fea0003800000 */
.L_x_125:
[----:B0-----:R-:W-:Y:S01]  /*44f0*/  @!P5 IMAD R15, R148, R22, R185 ;  /* 0x00000016940fd224 */ /* 0x001fe200078e02b9 */
[----:B------:R-:W-:Y:S04]  /*4500*/  BSSY B1, `(.L_x_127) ;  /* 0x0000006000017945 */ /* 0x000fe80003800000 */
[----:B------:R0:W-:Y:S01]  /*4510*/  @!P5 STG.E.U8 desc[UR46][R4.64+0x38], R15 ;  /* 0x0000380f0400d986 */ /* 0x0001e2000c10112e */
[----:B------:R-:W-:Y:S05]  /*4520*/  @P6 BRA `(.L_x_128) ;  /* 0x00000000000c6947 */ /* 0x000fea0003800000 */
[----:B-1----:R-:W5:Y:S02]  /*4530*/  LDG.E.U8 R23, desc[UR46][R186.64+0x39] ;  /* 0x0000392eba177981 */ /* 0x002f64000c1e1100 */
[----:B-----5:R-:W-:-:S05]  /*4540*/  PRMT R185, R23, 0x8880, RZ ;  /* 0x0000888017b97816 */ /* 0x020fca00000000ff */
[----:B------:R-:W-:-:S07]  /*4550*/  IMAD R185, R185, R184, RZ ;  /* 0x000000b8b9b97224 */ /* 0x000fce00078e02ff */
.L_x_128:
[----:B------:R-:W-:Y:S05]  /*4560*/  BSYNC B1 ;  /* 0x0000000000017941 */ /* 0x000fea0003800000 */
.L_x_127:
        /* <DEDUP_REMOVED lines=10> */
.L_x_130:
[----:B------:R-:W-:Y:S05]  /*4610*/  BSYNC B1 ;  /* 0x0000000000017941 */ /* 0x000fea0003800000 */
.L_x_129:
[----:B0-----:R-:W-:Y:S01]  /*4620*/  @!P4 IMAD R15, R150, R22, R185 ;  /* 0x00000016960fc224 */ /* 0x001fe200078e02b9 */
[----:B------:R-:W-:Y:S04]  /*4630*/  BSSY B1, `(.L_x_131) ;  /* 0x0000006000017945 */ /* 0x000fe80003800000 */
[----:B------:R0:W-:Y:S01]  /*4640*/  @!P4 STG.E.U8 desc[UR46][R8.64+0x38], R15 ;  /* 0x0000380f0800c986 */ /* 0x0001e2000c10112e */
[----:B------:R-:W-:Y:S05]  /*4650*/  @P5 BRA `(.L_x_132) ;  /* 0x00000000000c5947 */ /* 0x000fea0003800000 */
[----:B-1----:R-:W5:Y:S02]  /*4660*/  LDG.E.U8 R23, desc[UR46][R168.64+0x39] ;  /* 0x0000392ea8177981 */ /* 0x002f64000c1e1100 */
[----:B-----5:R-:W-:-:S05]  /*4670*/  PRMT R185, R23, 0x8880, RZ ;  /* 0x0000888017b97816 */ /* 0x020fca00000000ff */
[----:B------:R-:W-:-:S07]  /*4680*/  IMAD R185, R185, R184, RZ ;  /* 0x000000b8b9b97224 */ /* 0x000fce00078e02ff */
.L_x_132:
[----:B------:R-:W-:Y:S05]  /*4690*/  BSYNC B1 ;  /* 0x0000000000017941 */ /* 0x000fea0003800000 */
.L_x_131:
[----:B------:R-:W-:Y:S01]  /*46a0*/  @!P5 IMAD R151, R151, R22, R185 ;  /* 0x000000169797d224 */ /* 0x000fe200078e02b9 */
[----:B------:R-:W-:Y:S04]  /*46b0*/  BSSY B1, `(.L_x_133) ;  /* 0x0000006000017945 */ /* 0x000fe80003800000 */
[----:B------:R0:W-:Y:S01]  /*46c0*/  @!P5 STG.E.U8 desc[UR46][R8.64+0x39], R151 ;  /* 0x000039970800d986 */ /* 0x0001e2000c10112e */
[----:B------:R-:W-:Y:S05]  /*46d0*/  @P6 BRA `(.L_x_134) ;  /* 0x00000000000c6947 */ /* 0x000fea0003800000 */
[----:B-1----:R-:W5:Y:S02]  /*46e0*/  LDG.E.U8 R23, desc[UR46][R12.64+0x20] ;  /* 0x0000202e0c177981 */ /* 0x002f64000c1e1100 */
[----:B-----5:R-:W-:-:S05]  /*46f0*/  PRMT R185, R23, 0x8880, RZ ;  /* 0x0000888017b97816 */ /* 0x020fca00000000ff */
[----:B------:R-:W-:-:S07]  /*4700*/  IMAD R185, R185, R184, RZ ;  /* 0x000000b8b9b97224 */ /* 0x000fce00078e02ff */
.L_x_134:
[----:B------:R-:W-:Y:S05]  /*4710*/  BSYNC B1 ;  /* 0x0000000000017941 */ /* 0x000fea0003800000 */
.L_x_133:
        /* <DEDUP_REMOVED lines=10> */
.L_x_136:
[----:B------:R-:W-:Y:S05]  /*47c0*/  BSYNC B1 ;  /* 0x0000000000017941 */ /* 0x000fea0003800000 */
.L_x_135:
[----:B------:R-:W-:Y:S01]  /*47d0*/  @!P4 IMAD R121, R121, R22, R185 ;  /* 0x000000167979c224 */ /* 0x000fe200078e02b9 */
[----:B------:R-:W-:Y:S04]  /*47e0*/  BSSY B1, `(.L_x_137) ;  /* 0x0000006000017945 */ /* 0x000fe80003800000 */
[----:B------:R0:W-:Y:S01]  /*47f0*/  @!P4 STG.E.U8 desc[UR46][R6.64+0x21], R121 ;  /* 0x000021790600c986 */ /* 0x0001e2000c10112e */
[----:B------:R-:W-:Y:S05]  /*4800*/  @P5 BRA `(.L_x_138) ;  /* 0x00000000000c5947 */ /* 0x000fea0003800000 */
[----:B-1----:R-:W5:Y:S02]  /*4810*/  LDG.E.U8 R23, desc[UR46][R188.64+0x20] ;  /* 0x0000202ebc177981 */ /* 0x002f64000c1e1100 */
[----:B-----5:R-:W-:-:S05]  /*4820*/  PRMT R185, R23, 0x8880, RZ ;  /* 0x0000888017b97816 */ /* 0x020fca00000000ff */
[----:B------:R-:W-:-:S07]  /*4830*/  IMAD R185, R185, R184, RZ ;  /* 0x000000b8b9b97224 */ /* 0x000fce00078e02ff */
.L_x_138:
[----:B------:R-:W-:Y:S05]  /*4840*/  BSYNC B1 ;  /* 0x0000000000017941 */ /* 0x000fea0003800000 */
.L_x_137:
[----:B0-----:R-:W-:Y:S01]  /*4850*/  @!P5 IMAD R15, R122, R22, R185 ;  /* 0x000000167a0fd224 */ /* 0x001fe200078e02b9 */
[----:B------:R-:W-:Y:S04]  /*4860*/  BSSY B1, `(.L_x_139) ;  /* 0x0000006000017945 */ /* 0x000fe80003800000 */
[----:B------:R0:W-:Y:S01]  /*4870*/  @!P5 STG.E.U8 desc[UR46][R10.64+0x20], R15 ;  /* 0x0000200f0a00d986 */ /* 0x0001e2000c10112e */
[----:B------:R-:W-:Y:S05]  /*4880*/  @P6 BRA `(.L_x_140) ;  /* 0x00000000000c6947 */ /* 0x000fea0003800000 */
[----:B-1----:R-:W5:Y:S02]  /*4890*/  LDG.E.U8 R23, desc[UR46][R188.64+0x21] ;  /* 0x0000212ebc177981 */ /* 0x002f64000c1e1100 */
[----:B-----5:R-:W-:-:S05]  /*48a0*/  PRMT R185, R23, 0x8880, RZ ;  /* 0x0000888017b97816 */ /* 0x020fca00000000ff */
[----:B------:R-:W-:-:S07]  /*48b0*/  IMAD R185, R185, R184, RZ ;  /* 0x000000b8b9b97224 */ /* 0x000fce00078e02ff */
.L_x_140:
[----:B------:R-:W-:Y:S05]  /*48c0*/  BSYNC B1 ;  /* 0x0000000000017941 */ /* 0x000fea0003800000 */
.L_x_139:
        /* <DEDUP_REMOVED lines=10> */
.L_x_142:
[----:B------:R-:W-:Y:S05]  /*4970*/  BSYNC B1 ;  /* 0x0000000000017941 */ /* 0x000fea0003800000 */
.L_x_141:
[----:B0-----:R-:W-:Y:S01]  /*4980*/  @!P4 IMAD R15, R124, R22, R185 ;  /* 0x000000167c0fc224 */ /* 0x001fe200078e02b9 */
[----:B------:R-:W-:Y:S04]  /*4990*/  BSSY B1, `(.L_x_143) ;  /* 0x0000006000017945 */ /* 0x000fe80003800000 */
[----:B------:R0:W-:Y:S01]  /*49a0*/  @!P4 STG.E.U8 desc[UR46][R6.64+0x28], R15 ;  /* 0x0000280f0600c986 */ /* 0x0001e2000c10112e */
[----:B------:R-:W-:Y:S05]  /*49b0*/  @P5 BRA `(.L_x_144) ;  /* 0x00000000000c5947 */ /* 0x000fea0003800000 */
[----:B-1----:R-:W5:Y:S02]  /*49c0*/  LDG.E.U8 R23, desc[UR46][R12.64+0x29] ;  /* 0x0000292e0c177981 */ /* 0x002f64000c1e1100 */
[----:B-----5:R-:W-:-:S05]  /*49d0*/  PRMT R185, R23, 0x8880, RZ ;  /* 0x0000888017b97816 */ /* 0x020fca00000000ff */
[----:B------:R-:W-:-:S07]  /*49e0*/  IMAD R185, R185, R184, RZ ;  /* 0x000000b8b9b97224 */ /* 0x000fce00078e02ff */
.L_x_144:
[----:B------:R-:W-:Y:S05]  /*49f0*/  BSYNC B1 ;  /* 0x0000000000017941 */ /* 0x000fea0003800000 */
.L_x_143:
[----:B------:R-:W-:Y:S01]  /*4a00*/  @!P5 IMAD R125, R125, R22, R185 ;  /* 0x000000167d7dd224 */ /* 0x000fe200078e02b9 */
[----:B------:R-:W-:Y:S04]  /*4a10*/  BSSY B1, `(.L_x_145) ;  /* 0x0000006000017945 */ /* 0x000fe80003800000 */
[----:B------:R0:W-:Y:S01]  /*4a20*/  @!P5 STG.E.U8 desc[UR46][R6.64+0x29], R125 ;  /* 0x0000297d0600d986 */ /* 0x0001e2000c10112e */
[----:B------:R-:W-:Y:S05]  /*4a30*/  @P6 BRA `(.L_x_146) ;  /* 0x00000000000c6947 */ /* 0x000fea0003800000 */
[----:B-1----:R-:W5:Y:S02]  /*4a40*/  LDG.E.U8 R23, desc[UR46][R188.64+0x28] ;  /* 0x0000282ebc177981 */ /* 0x002f64000c1e1100 */
[----:B-----5:R-:W-:-:S05]  /*4a50*/  PRMT R185, R23, 0x8880, RZ ;  /* 0x0000888017b97816 */ /* 0x020fca00000000ff */
[----:B------:R-:W-:-:S07]  /*4a60*/  IMAD R185, R185, R184, RZ ;  /* 0x000000b8b9b97224 */ /* 0x000fce00078e02ff */
.L_x_146:
[----:B------:R-:W-:Y:S05]  /*4a70*/  BSYNC B1 ;  /* 0x0000000000017941 */ /* 0x000fea0003800000 */
.L_x_145:
        /* <DEDUP_REMOVED lines=10> */
.L_x_148:
[----:B------:R-:W-:Y:S05]  /*4b20*/  BSYNC B1 ;  /* 0x0000000000017941 */ /* 0x000fea0003800000 */
.L_x_147:
[----:B------:R-:W-:Y:S01]  /*4b30*/  @!P4 IMAD R127, R127, R22, R185 ;  /* 0x000000167f7fc224 */ /* 0x000fe200078e02b9 */
[----:B------:R-:W-:Y:S04]  /*4b40*/  BSSY B1, `(.L_x_149) ;  /* 0x0000006000017945 */ /* 0x000fe80003800000 */
[----:B------:R0:W-:Y:S01]  /*4b50*/  @!P4 STG.E.U8 desc[UR46][R10.64+0x29], R127 ;  /* 0x0000297f0a00c986 */ /* 0x0001e2000c10112e */
[----:B------:R-:W-:Y:S05]  /*4b60*/  @P5 BRA `(.L_x_150) ;  /* 0x00000000000c5947 */ /* 0x000fea0003800000 */
[----:B-1----:R-:W5:Y:S02]  /*4b70*/  LDG.E.U8 R23, desc[UR46][R12.64+0x30] ;  /* 0x0000302e0c177981 */ /* 0x002f64000c1e1100 */
[----:B-----5:R-:W-:-:S05]  /*4b80*/  PRMT R185, R23, 0x8880, RZ ;  /* 0x0000888017b97816 */ /* 0x020fca00000000ff */
[----:B------:R-:W-:-:S07]  /*4b90*/  IMAD R185, R185, R184, RZ ;  /* 0x000000b8b9b97224 */ /* 0x000fce00078e02ff */
.L_x_150:
[----:B------:R-:W-:Y:S05]  /*4ba0*/  BSYNC B1 ;  /* 0x0000000000017941 */ /* 0x000fea0003800000 */
.L_x_149:
[----:B0-----:R-:W-:Y:S01]  /*4bb0*/  @!P5 IMAD R15, R128, R22, R185 ;  /* 0x00000016800fd224 */ /* 0x001fe200078e02b9 */
[----:B------:R-:W-:Y:S04]  /*4bc0*/  BSSY B1, `(.L_x_151) ;  /* 0x0000006000017945 */ /* 0x000fe80003800000 */
[----:B------:R0:W-:Y:S01]  /*4bd0*/  @!P5 STG.E.U8 desc[UR46][R6.64+0x30], R15 ;  /* 0x0000300f0600d986 */ /* 0x0001e2000c10112e */
[----:B------:R-:W-:Y:S05]  /*4be0*/  @P6 BRA `(.L_x_152) ;  /* 0x00000000000c6947 */ /* 0x000fea0003800000 */
[----:B-1----:R-:W5:Y:S02]  /*4bf0*/  LDG.E.U8 R23, desc[UR46][R12.64+0x31] ;  /* 0x0000312e0c177981 */ /* 0x002f64000c1e1100 */
[----:B-----5:R-:W-:-:S05]  /*4c00*/  PRMT R185, R23, 0x8880, RZ ;  /* 0x0000888017b97816 */ /* 0x020fca00000000ff */
[----:B------:R-:W-:-:S07]  /*4c10*/  IMAD R185, R185, R184, RZ ;  /* 0x000000b8b9b97224 */ /* 0x000fce00078e02ff */
.L_x_152:
[----:B------:R-:W-:Y:S05]  /*4c20*/  BSYNC B1 ;  /* 0x0000000000017941 */ /* 0x000fea0003800000 */
.L_x_151:
        /* <DEDUP_REMOVED lines=10> */
.L_x_154:
[----:B------:R-:W-:Y:S05]  /*4cd0*/  BSYNC B1 ;  /* 0x0000000000017941 */ /* 0x000fea0003800000 */
.L_x_153:
[----:B0-----:R-:W-:Y:S01]  /*4ce0*/  @!P4 IMAD R15, R130, R22, R185 ;  /* 0x00000016820fc224 */ /* 0x001fe200078e02b9 */
[----:B------:R-:W-:Y:S04]  /*4cf0*/  BSSY B1, `(.L_x_155) ;  /* 0x0000006000017945 */ /* 0x000fe80003800000 */
[----:B------:R0:W-:Y:S01]  /*4d00*/  @!P4 STG.E.U8 desc[UR46][R10.64+0x30], R15 ;  /* 0x0000300f0a00c986 */ /* 0x0001e2000c10112e */
[----:B------:R-:W-:Y:S05]  /*4d10*/  @P5 BRA `(.L_x_156) ;  /* 0x00000000000c5947 */ /* 0x000fea0003800000 */
[----:B-1----:R-:W5:Y:S02]  /*4d20*/  LDG.E.U8 R23, desc[UR46][R188.64+0x31] ;  /* 0x0000312ebc177981 */ /* 0x002f64000c1e1100 */
[----:B-----5:R-:W-:-:S05]  /*4d30*/  PRMT R185, R23, 0x8880, RZ ;  /* 0x0000888017b97816 */ /* 0x020fca00000000ff */
[----:B------:R-:W-:-:S07]  /*4d40*/  IMAD R185, R185, R184, RZ ;  /* 0x000000b8b9b97224 */ /* 0x000fce00078e02ff */
.L_x_156:
[----:B------:R-:W-:Y:S05]  /*4d50*/  BSYNC B1 ;  /* 0x0000000000017941 */ /* 0x000fea0003800000 */
.L_x_155:
[----:B------:R-:W-:Y:S01]  /*4d60*/  @!P5 IMAD R131, R131, R22, R185 ;  /* 0x000000168383d224 */ /* 0x000fe200078e02b9 */
[----:B------:R-:W-:Y:S04]  /*4d70*/  BSSY B1, `(.L_x_157) ;  /* 0x0000006000017945 */ /* 0x000fe80003800000 */
[----:B------:R0:W-:Y:S01]  /*4d80*/  @!P5 STG.E.U8 desc[UR46][R10.64+0x31], R131 ;  /* 0x000031830a00d986 */ /* 0x0001e2000c10112e */
[----:B------:R-:W-:Y:S05]  /*4d90*/  @P6 BRA `(.L_x_158) ;  /* 0x00000000000c6947 */ /* 0x000fea0003800000 */
[----:B-1----:R-:W5:Y:S02]  /*4da0*/  LDG.E.U8 R23, desc[UR46][R12.64+0x38] ;  /* 0x0000382e0c177981 */ /* 0x002f64000c1e1100 */
[----:B-----5:R-:W-:-:S05]  /*4db0*/  PRMT R185, R23, 0x8880, RZ ;  /* 0x0000888017b97816 */ /* 0x020fca00000000ff */
[----:B------:R-:W-:-:S07]  /*4dc0*/  IMAD R185, R185, R184, RZ ;  /* 0x000000b8b9b97224 */ /* 0x000fce00078e02ff */
.L_x_158:
[----:B------:R-:W-:Y:S05]  /*4dd0*/  BSYNC B1 ;  /* 0x0000000000017941 */ /* 0x000fea0003800000 */
.L_x_157:
        /* <DEDUP_REMOVED lines=10> */
.L_x_160:
[----:B------:R-:W-:Y:S05]  /*4e80*/  BSYNC B1 ;  /* 0x0000000000017941 */ /* 0x000fea0003800000 */
.L_x_159:
[----:B------:R-:W-:Y:S01]  /*4e90*/  @!P4 IMAD R133, R133, R22, R185 ;  /* 0x000000168585c224 */ /* 0x000fe200078e02b9 */
[----:B------:R-:W-:Y:S04]  /*4ea0*/  BSSY B1, `(.L_x_161) ;  /* 0x0000006000017945 */ /* 0x000fe80003800000 */
[----:B------:R0:W-:Y:S01]  /*4eb0*/  @!P4 STG.E.U8 desc[UR46][R6.64+0x39], R133 ;  /* 0x000039850600c986 */ /* 0x0001e2000c10112e */
[----:B------:R-:W-:Y:S05]  /*4ec0*/  @P5 BRA `(.L_x_162) ;  /* 0x00000000000c5947 */ /* 0x000fea0003800000 */
[----:B-1----:R-:W5:Y:S02]  /*4ed0*/  LDG.E.U8 R23, desc[UR46][R188.64+0x38] ;  /* 0x0000382ebc177981 */ /* 0x002f64000c1e1100 */
[----:B-----5:R-:W-:-:S05]  /*4ee0*/  PRMT R185, R23, 0x8880, RZ ;  /* 0x0000888017b97816 */ /* 0x020fca00000000ff */
[----:B------:R-:W-:-:S07]  /*4ef0*/  IMAD R185, R185, R184, RZ ;  /* 0x000000b8b9b97224 */ /* 0x000fce00078e02ff */
.L_x_162:
[----:B------:R-:W-:Y:S05]  /*4f00*/  BSYNC B1 ;  /* 0x0000000000017941 */ /* 0x000fea0003800000 */
.L_x_161:
[----:B0-----:R-:W-:Y:S01]  /*4f10*/  @!P5 IMAD R15, R134, R22, R185 ;  /* 0x00000016860fd224 */ /* 0x001fe200078e02b9 */
[----:B------:R-:W-:Y:S04]  /*4f20*/  BSSY B1, `(.L_x_163) ;  /* 0x0000006000017945 */ /* 0x000fe80003800000 */
[----:B------:R0:W-:Y:S01]  /*4f30*/  @!P5 STG.E.U8 desc[UR46][R10.64+0x38], R15 ;  /* 0x0000380f0a00d986 */ /* 0x0001e2000c10112e */
[----:B------:R-:W-:Y:S05]  /*4f40*/  @P6 BRA `(.L_x_164) ;  /* 0x00000000000c6947 */ /* 0x000fea0003800000 */
[----:B-1----:R-:W5:Y:S02]  /*4f50*/  LDG.E.U8 R23, desc[UR46][R188.64+0x39] ;  /* 0x0000392ebc177981 */ /* 0x002f64000c1e1100 */
[----:B-----5:R-:W-:-:S05]  /*4f60*/  PRMT R185, R23, 0x8880, RZ ;  /* 0x0000888017b97816 */ /* 0x020fca00000000ff */
[----:B------:R-:W-:-:S07]  /*4f70*/  IMAD R185, R185, R184, RZ ;  /* 0x000000b8b9b97224 */ /* 0x000fce00078e02ff */
.L_x_164:
[----:B------:R-:W-:Y:S05]  /*4f80*/  BSYNC B1 ;  /* 0x0000000000017941 */ /* 0x000fea0003800000 */
.L_x_163:
        /* <DEDUP_REMOVED lines=10> */
.L_x_166:
[----:B------:R-:W-:Y:S05]  /*5030*/  BSYNC B1 ;  /* 0x0000000000017941 */ /* 0x000fea0003800000 */
.L_x_165:
[----:B0-----:R-:W-:Y:S01]  /*5040*/  @!P4 IMAD R15, R104, R22, R185 ;  /* 0x00000016680fc224 */ /* 0x001fe200078e02b9 */
[----:B------:R-:W-:Y:S04]  /*5050*/  BSSY B1, `(.L_x_167) ;  /* 0x0000006000017945 */ /* 0x000fe80003800000 */
[----:B------:R0:W-:Y:S01]  /*5060*/  @!P4 STG.E.U8 desc[UR46][R4.64+0x40], R15 ;  /* 0x0000400f0400c986 */ /* 0x0001e2000c10112e */
[----:B------:R-:W-:Y:S05]  /*5070*/  @P5 BRA `(.L_x_168) ;  /* 0x00000000000c5947 */ /* 0x000fea0003800000 */
[----:B-1----:R-:W5:Y:S02]  /*5080*/  LDG.E.U8 R23, desc[UR46][R186.64+0x41] ;  /* 0x0000412eba177981 */ /* 0x002f64000c1e1100 */
[----:B-----5:R-:W-:-:S05]  /*5090*/  PRMT R185, R23, 0x8880, RZ ;  /* 0x0000888017b97816 */ /* 0x020fca00000000ff */
[----:B------:R-:W-:-:S07]  /*50a0*/  IMAD R185, R185, R184, RZ ;  /* 0x000000b8b9b97224 */ /* 0x000fce00078e02ff */
.L_x_168:
[----:B------:R-:W-:Y:S05]  /*50b0*/  BSYNC B1 ;  /* 0x0000000000017941 */ /* 0x000fea0003800000 */
.L_x_167:
[----:B------:R-:W-:Y:S01]  /*50c0*/  @!P5 IMAD R105, R105, R22, R185 ;  /* 0x000000166969d224 */ /* 0x000fe200078e02b9 */
[----:B------:R-:W-:Y:S04]  /*50d0*/  BSSY B1, `(.L_x_169) ;  /* 0x0000006000017945 */ /* 0x000fe80003800000 */
[----:B------:R0:W-:Y:S01]  /*50e0*/  @!P5 STG.E.U8 desc[UR46][R4.64+0x41], R105 ;  /* 0x000041690400d986 */ /* 0x0001e2000c10112e */
[----:B------:R-:W-:Y:S05]  /*50f0*/  @P6 BRA `(.L_x_170) ;  /* 0x00000000000c6947 */ /* 0x000fea0003800000 */
[----:B-1----:R-:W5:Y:S02]  /*5100*/  LDG.E.U8 R23, desc[UR46][R168.64+0x40] ;  /* 0x0000402ea8177981 */ /* 0x002f64000c1e1100 */
[----:B-----5:R-:W-:-:S05]  /*5110*/  PRMT R185, R23, 0x8880, RZ ;  /* 0x0000888017b97816 */ /* 0x020fca00000000ff */
[----:B------:R-:W-:-:S07]  /*5120*/  IMAD R185, R185, R184, RZ ;  /* 0x000000b8b9b97224 */ /* 0x000fce00078e02ff */
.L_x_170:
[----:B------:R-:W-:Y:S05]  /*5130*/  BSYNC B1 ;  /* 0x0000000000017941 */ /* 0x000fea0003800000 */
.L_x_169:
        /* <DEDUP_REMOVED lines=10> */
.L_x_172:
[----:B------:R-:W-:Y:S05]  /*51e0*/  BSYNC B1 ;  /* 0x0000000000017941 */ /* 0x000fea0003800000 */
.L_x_171:
[----:B------:R-:W-:Y:S01]  /*51f0*/  @!P4 IMAD R107, R107, R22, R185 ;  /* 0x000000166b6bc224 */ /* 0x000fe200078e02b9 */
[----:B------:R-:W-:Y:S04]  /*5200*/  BSSY B1, `(.L_x_173) ;  /* 0x0000006000017945 */ /* 0x000fe80003800000 */
[----:B------:R0:W-:Y:S01]  /*5210*/  @!P4 STG.E.U8 desc[UR46][R8.64+0x41], R107 ;  /* 0x0000416b0800c986 */ /* 0x0001e2000c10112e */
[----:B------:R-:W-:Y:S05]  /*5220*/  @P5 BRA `(.L_x_174) ;  /* 0x00000000000c5947 */ /* 0x000fea0003800000 */
[----:B-1----:R-:W5:Y:S02]  /*5230*/  LDG.E.U8 R23, desc[UR46][R186.64+0x48] ;  /* 0x0000482eba177981 */ /* 0x002f64000c1e1100 */
[----:B-----5:R-:W-:-:S05]  /*5240*/  PRMT R185, R23, 0x8880, RZ ;  /* 0x0000888017b97816 */ /* 0x020fca00000000ff */
[----:B------:R-:W-:-:S07]  /*5250*/  IMAD R185, R185, R184, RZ ;  /* 0x000000b8b9b97224 */ /* 0x000fce00078e02ff */
.L_x_174:
[----:B------:R-:W-:Y:S05]  /*5260*/  BSYNC B1 ;  /* 0x0000000000017941 */ /* 0x000fea0003800000 */
.L_x_173:
[----:B0-----:R-:W-:Y:S01]  /*5270*/  @!P5 IMAD R15, R108, R22, R185 ;  /* 0x000000166c0fd224 */ /* 0x001fe200078e02b9 */
[----:B------:R-:W-:Y:S04]  /*5280*/  BSSY B1, `(.L_x_175) ;  /* 0x0000006000017945 */ /* 0x000fe80003800000 */
[----:B------:R0:W-:Y:S01]  /*5290*/  @!P5 STG.E.U8 desc[UR46][R4.64+0x48], R15 ;  /* 0x0000480f0400d986 */ /* 0x0001e2000c10112e */
[----:B------:R-:W-:Y:S05]  /*52a0*/  @P6 BRA `(.L_x_176) ;  /* 0x00000000000c6947 */ /* 0x000fea0003800000 */
[----:B-1----:R-:W5:Y:S02]  /*52b0*/  LDG.E.U8 R23, desc[UR46][R186.64+0x49] ;  /* 0x0000492eba177981 */ /* 0x002f64000c1e1100 */
[----:B-----5:R-:W-:-:S05]  /*52c0*/  PRMT R185, R23, 0x8880, RZ ;  /* 0x0000888017b97816 */ /* 0x020fca00000000ff */
[----:B------:R-:W-:-:S07]  /*52d0*/  IMAD R185, R185, R184, RZ ;  /* 0x000000b8b9b97224 */ /* 0x000fce00078e02ff */
.L_x_176:
[----:B------:R-:W-:Y:S05]  /*52e0*/  BSYNC B1 ;  /* 0x0000000000017941 */ /* 0x000fea0003800000 */
.L_x_175:
        /* <DEDUP_REMOVED lines=10> */
.L_x_178:
[----:B------:R-:W-:Y:S05]  /*5390*/  BSYNC B1 ;  /* 0x0000000000017941 */ /* 0x000fea0003800000 */
.L_x_177:
[----:B0-----:R-:W-:Y:S01]  /*53a0*/  @!P4 IMAD R15, R110, R22, R185 ;  /* 0x000000166e0fc224 */ /* 0x001fe200078e02b9 */
[----:B------:R-:W-:Y:S04]  /*53b0*/  BSSY B1, `(.L_x_179) ;  /* 0x0000006000017945 */ /* 0x000fe80003800000 */
[----:B------:R0:W-:Y:S01]  /*53c0*/  @!P4 STG.E.U8 desc[UR46][R8.64+0x48], R15 ;  /* 0x0000480f0800c986 */ /* 0x0001e2000c10112e */
[----:B------:R-:W-:Y:S05]  /*53d0*/  @P5 BRA `(.L_x_180) ;  /* 0x00000000000c5947 */ /* 0x000fea0003800000 */
[----:B-1----:R-:W5:Y:S02]  /*53e0*/  LDG.E.U8 R23, desc[UR46][R168.64+0x49] ;  /* 0x0000492ea8177981 */ /* 0x002f64000c1e1100 */
[----:B-----5:R-:W-:-:S05]  /*53f0*/  PRMT R185, R23, 0x8880, RZ ;  /* 0x0000888017b97816 */ /* 0x020fca00000000ff */
[----:B------:R-:W-:-:S07]  /*5400*/  IMAD R185, R185, R184, RZ ;  /* 0x000000b8b9b97224 */ /* 0x000fce00078e02ff */
.L_x_180:
[----:B------:R-:W-:Y:S05]  /*5410*/  BSYNC B1 ;  /* 0x0000000000017941 */ /* 0x000fea0003800000 */
.L_x_179:
[----:B------:R-:W-:Y:S01]  /*5420*/  @!P5 IMAD R111, R111, R22, R185 ;  /* 0x000000166f6fd224 */ /* 0x000fe200078e02b9 */
[----:B------:R-:W-:Y:S04]  /*5430*/  BSSY B1, `(.L_x_181) ;  /* 0x0000006000017945 */ /* 0x000fe80003800000 */
[----:B------:R0:W-:Y:S01]  /*5440*/  @!P5 STG.E.U8 desc[UR46][R8.64+0x49], R111 ;  /* 0x0000496f0800d986 */ /* 0x0001e2000c10112e */
[----:B------:R-:W-:Y:S05]  /*5450*/  @P6 BRA `(.L_x_182) ;  /* 0x00000000000c6947 */ /* 0x000fea0003800000 */
[----:B-1----:R-:W5:Y:S02]  /*5460*/  LDG.E.U8 R23, desc[UR46][R186.64+0x50] ;  /* 0x0000502eba177981 */ /* 0x002f64000c1e1100 */
[----:B-----5:R-:W-:-:S05]  /*5470*/  PRMT R185, R23, 0x8880, RZ ;  /* 0x0000888017b97816 */ /* 0x020fca00000000ff */
[----:B------:R-:W-:-:S07]  /*5480*/  IMAD R185, R185, R184, RZ ;  /* 0x000000b8b9b97224 */ /* 0x000fce00078e02ff */
.L_x_182:
[----:B------:R-:W-:Y:S05]  /*5490*/  BSYNC B1 ;  /* 0x0000000000017941 */ /* 0x000fea0003800000 */
.L_x_181:
        /* <DEDUP_REMOVED lines=10> */
.L_x_184:
[----:B------:R-:W-:Y:S05]  /*5540*/  BSYNC B1 ;  /* 0x0000000000017941 */ /* 0x000fea0003800000 */
.L_x_183:
[----:B------:R-:W-:Y:S01]  /*5550*/  @!P4 IMAD R113, R113, R22, R185 ;  /* 0x000000167171c224 */ /* 0x000fe200078e02b9 */
[----:B------:R-:W-:Y:S04]  /*5560*/  BSSY B1, `(.L_x_185) ;  /* 0x0000006000017945 */ /* 0x000fe80003800000 */
[----:B------:R0:W-:Y:S01]  /*5570*/  @!P4 STG.E.U8 desc[UR46][R4.64+0x51], R113 ;  /* 0x000051710400c986 */ /* 0x0001e2000c10112e */
[----:B------:R-:W-:Y:S05]  /*5580*/  @P5 BRA `(.L_x_186) ;  /* 0x00000000000c5947 */ /* 0x000fea0003800000 */
[----:B-1----:R-:W5:Y:S02]  /*5590*/  LDG.E.U8 R23, desc[UR46][R168.64+0x50] ;  /* 0x0000502ea8177981 */ /* 0x002f64000c1e1100 */
[----:B-----5:R-:W-:-:S05]  /*55a0*/  PRMT R185, R23, 0x8880, RZ ;  /* 0x0000888017b97816 */ /* 0x020fca00000000ff */
[----:B------:R-:W-:-:S07]  /*55b0*/  IMAD R185, R185, R184, RZ ;  /* 0x000000b8b9b97224 */ /* 0x000fce00078e02ff */
.L_x_186:
[----:B------:R-:W-:Y:S05]  /*55c0*/  BSYNC B1 ;  /* 0x0000000000017941 */ /* 0x000fea0003800000 */
.L_x_185:
[----:B0-----:R-:W-:Y:S01]  /*55d0*/  @!P5 IMAD R15, R114, R22, R185 ;  /* 0x00000016720fd224 */ /* 0x001fe200078e02b9 */
[----:B------:R-:W-:Y:S04]  /*55e0*/  BSSY B1, `(.L_x_187) ;  /* 0x0000006000017945 */ /* 0x000fe80003800000 */
[----:B------:R0:W-:Y:S01]  /*55f0*/  @!P5 STG.E.U8 desc[UR46][R8.64+0x50], R15 ;  /* 0x0000500f0800d986 */ /* 0x0001e2000c10112e */
[----:B------:R-:W-:Y:S05]  /*5600*/  @P6 BRA `(.L_x_188) ;  /* 0x00000000000c6947 */ /* 0x000fea0003800000 */
[----:B-1----:R-:W5:Y:S02]  /*5610*/  LDG.E.U8 R23, desc[UR46][R168.64+0x51] ;  /* 0x0000512ea8177981 */ /* 0x002f64000c1e1100 */
[----:B-----5:R-:W-:-:S05]  /*5620*/  PRMT R185, R23, 0x8880, RZ ;  /* 0x0000888017b97816 */ /* 0x020fca00000000ff */
[----:B------:R-:W-:-:S07]  /*5630*/  IMAD R185, R185, R184, RZ ;  /* 0x000000b8b9b97224 */ /* 0x000fce00078e02ff */
.L_x_188:
[----:B------:R-:W-:Y:S05]  /*5640*/  BSYNC B1 ;  /* 0x0000000000017941 */ /* 0x000fea0003800000 */
.L_x_187:
        /* <DEDUP_REMOVED lines=10> */
.L_x_190:
[----:B------:R-:W-:Y:S05]  /*56f0*/  BSYNC B1 ;  /* 0x0000000000017941 */ /* 0x000fea0003800000 */
.L_x_189:
[----:B0-----:R-:W-:Y:S01]  /*5700*/  @!P4 IMAD R15, R116, R22, R185 ;  /* 0x00000016740fc224 */ /* 0x001fe200078e02b9 */
[----:B------:R-:W-:Y:S04]  /*5710*/  BSSY B1, `(.L_x_191) ;  /* 0x0000006000017945 */ /* 0x000fe80003800000 */
[----:B------:R0:W-:Y:S01]  /*5720*/  @!P4 STG.E.U8 desc[UR46][R4.64+0x58], R15 ;  /* 0x0000580f0400c986 */ /* 0x0001e2000c10112e */
[----:B------:R-:W-:Y:S05]  /*5730*/  @P5 BRA `(.L_x_192) ;  /* 0x00000000000c5947 */ /* 0x000fea0003800000 */
[----:B-1----:R-:W5:Y:S02]  /*5740*/  LDG.E.U8 R23, desc[UR46][R186.64+0x59] ;  /* 0x0000592eba177981 */ /* 0x002f64000c1e1100 */
[----:B-----5:R-:W-:-:S05]  /*5750*/  PRMT R185, R23, 0x8880, RZ ;  /* 0x0000888017b97816 */ /* 0x020fca00000000ff */
[----:B------:R-:W-:-:S07]  /*5760*/  IMAD R185, R185, R184, RZ ;  /* 0x000000b8b9b97224 */ /* 0x000fce00078e02ff */
.L_x_192:
[----:B------:R-:W-:Y:S05]  /*5770*/  BSYNC B1 ;  /* 0x0000000000017941 */ /* 0x000fea0003800000 */
.L_x_191:
[----:B------:R-:W-:Y:S01]  /*5780*/  @!P5 IMAD R117, R117, R22, R185 ;  /* 0x000000167575d224 */ /* 0x000fe200078e02b9 */
[----:B------:R-:W-:Y:S04]  /*5790*/  BSSY B1, `(.L_x_193) ;  /* 0x0000006000017945 */ /* 0x000fe80003800000 */
[----:B------:R0:W-:Y:S01]  /*57a0*/  @!P5 STG.E.U8 desc[UR46][R4.64+0x59], R117 ;  /* 0x000059750400d986 */ /* 0x0001e2000c10112e */
[----:B------:R-:W-:Y:S05]  /*57b0*/  @P6 BRA `(.L_x_194) ;  /* 0x00000000000c6947 */ /* 0x000fea0003800000 */
[----:B-1----:R-:W5:Y:S02]  /*57c0*/  LDG.E.U8 R23, desc[UR46][R168.64+0x58] ;  /* 0x0000582ea8177981 */ /* 0x002f64000c1e1100 */
[----:B-----5:R-:W-:-:S05]  /*57d0*/  PRMT R185, R23, 0x8880, RZ ;  /* 0x0000888017b97816 */ /* 0x020fca00000000ff */
[----:B------:R-:W-:-:S07]  /*57e0*/  IMAD R185, R185, R184, RZ ;  /* 0x000000b8b9b97224 */ /* 0x000fce00078e02ff */
.L_x_194:
[----:B------:R-:W-:Y:S05]  /*57f0*/  BSYNC B1 ;  /* 0x0000000000017941 */ /* 0x000fea0003800000 */
.L_x_193:
        /* <DEDUP_REMOVED lines=10> */
.L_x_196:
[----:B------:R-:W-:Y:S05]  /*58a0*/  BSYNC B1 ;  /* 0x0000000000017941 */ /* 0x000fea0003800000 */
.L_x_195:
[----:B------:R-:W-:Y:S01]  /*58b0*/  @!P4 IMAD R119, R119, R22, R185 ;  /* 0x000000167777c224 */ /* 0x000fe200078e02b9 */
[----:B------:R-:W-:Y:S04]  /*58c0*/  BSSY B1, `(.L_x_197) ;  /* 0x0000006000017945 */ /* 0x000fe80003800000 */
[----:B------:R0:W-:Y:S01]  /*58d0*/  @!P4 STG.E.U8 desc[UR46][R8.64+0x59], R119 ;  /* 0x000059770800c986 */ /* 0x0001e2000c10112e */
[----:B------:R-:W-:Y:S05]  /*58e0*/  @P5 BRA `(.L_x_198) ;  /* 0x00000000000c5947 */ /* 0x000fea0003800000 */
[----:B-1----:R-:W5:Y:S02]  /*58f0*/  LDG.E.U8 R23, desc[UR46][R12.64+0x40] ;  /* 0x0000402e0c177981 */ /* 0x002f64000c1e1100 */
[----:B-----5:R-:W-:-:S05]  /*5900*/  PRMT R185, R23, 0x8880, RZ ;  /* 0x0000888017b97816 */ /* 0x020fca00000000ff */
[----:B------:R-:W-:-:S07]  /*5910*/  IMAD R185, R185, R184, RZ ;  /* 0x000000b8b9b97224 */ /* 0x000fce00078e02ff */
.L_x_198:
[----:B------:R-:W-:Y:S05]  /*5920*/  BSYNC B1 ;  /* 0x0000000000017941 */ /* 0x000fea0003800000 */
.L_x_197:
[----:B0-----:R-:W-:Y:S01]  /*5930*/  @!P5 IMAD R15, R88, R22, R185 ;  /* 0x00000016580fd224 */ /* 0x001fe200078e02b9 */
[----:B------:R-:W-:Y:S04]  /*5940*/  BSSY B1, `(.L_x_199) ;  /* 0x0000006000017945 */ /* 0x000fe80003800000 */
[----:B------:R0:W-:Y:S01]  /*5950*/  @!P5 STG.E.U8 desc[UR46][R6.64+0x40], R15 ;  /* 0x0000400f0600d986 */ /* 0x0001e2000c10112e */
[----:B------:R-:W-:Y:S05]  /*5960*/  @P6 BRA `(.L_x_200) ;  /* 0x00000000000c6947 */ /* 0x000fea0003800000 */
[----:B-1----:R-:W5:Y:S02]  /*5970*/  LDG.E.U8 R23, desc[UR46][R12.64+0x41] ;  /* 0x0000412e0c177981 */ /* 0x002f64000c1e1100 */
[----:B-----5:R-:W-:-:S05]  /*5980*/  PRMT R185, R23, 0x8880, RZ ;  /* 0x0000888017b97816 */ /* 0x020fca00000000ff */
[----:B------:R-:W-:-:S07]  /*5990*/  IMAD R185, R185, R184, RZ ;  /* 0x000000b8b9b97224 */ /* 0x000fce00078e02ff */
.L_x_200:
[----:B------:R-:W-:Y:S05]  /*59a0*/  BSYNC B1 ;  /* 0x0000000000017941 */ /* 0x000fea0003800000 */
.L_x_199:
        /* <DEDUP_REMOVED lines=10> */
.L_x_202:
[----:B------:R-:W-:Y:S05]  /*5a50*/  BSYNC B1 ;  /* 0x0000000000017941 */ /* 0x000fea0003800000 */
.L_x_201:
[----:B0-----:R-:W-:Y:S01]  /*5a60*/  @!P4 IMAD R15, R90, R22, R185 ;  /* 0x000000165a0fc224 */ /* 0x001fe200078e02b9 */
[----:B------:R-:W-:Y:S04]  /*5a70*/  BSSY B1, `(.L_x_203) ;  /* 0x0000006000017945 */ /* 0x000fe80003800000 */
[----:B------:R0:W-:Y:S01]  /*5a80*/  @!P4 STG.E.U8 desc[UR46][R10.64+0x40], R15 ;  /* 0x0000400f0a00c986 */ /* 0x0001e2000c10112e */
[----:B------:R-:W-:Y:S05]  /*5a90*/  @P5 BRA `(.L_x_204) ;  /* 0x00000000000c5947 */ /* 0x000fea0003800000 */
[----:B-1----:R-:W5:Y:S02]  /*5aa0*/  LDG.E.U8 R23, desc[UR46][R188.64+0x41] ;  /* 0x0000412ebc177981 */ /* 0x002f64000c1e1100 */
[----:B-----5:R-:W-:-:S05]  /*5ab0*/  PRMT R185, R23, 0x8880, RZ ;  /* 0x0000888017b97816 */ /* 0x020fca00000000ff */
[----:B------:R-:W-:-:S07]  /*5ac0*/  IMAD R185, R185, R184, RZ ;  /* 0x000000b8b9b97224 */ /* 0x000fce00078e02ff */
.L_x_204:
[----:B------:R-:W-:Y:S05]  /*5ad0*/  BSYNC B1 ;  /* 0x0000000000017941 */ /* 0x000fea0003800000 */
.L_x_203:
[----:B------:R-:W-:Y:S01]  /*5ae0*/  @!P5 IMAD R91, R91, R22, R185 ;  /* 0x000000165b5bd224 */ /* 0x000fe200078e02b9 */
[----:B------:R-:W-:Y:S04]  /*5af0*/  BSSY B1, `(.L_x_205) ;  /* 0x0000006000017945 */ /* 0x000fe80003800000 */
[----:B------:R0:W-:Y:S01]  /*5b00*/  @!P5 STG.E.U8 desc[UR46][R10.64+0x41], R91 ;  /* 0x0000415b0a00d986 */ /* 0x0001e2000c10112e */
[----:B------:R-:W-:Y:S05]  /*5b10*/  @P6 BRA `(.L_x_206) ;  /* 0x00000000000c6947 */ /* 0x000fea0003800000 */
[----:B-1----:R-:W5:Y:S02]  /*5b20*/  LDG.E.U8 R23, desc[UR46][R12.64+0x48] ;  /* 0x0000482e0c177981 */ /* 0x002f64000c1e1100 */
[----:B-----5:R-:W-:-:S05]  /*5b30*/  PRMT R185, R23, 0x8880, RZ ;  /* 0x0000888017b97816 */ /* 0x020fca00000000ff */
[----:B------:R-:W-:-:S07]  /*5b40*/  IMAD R185, R185, R184, RZ ;  /* 0x000000b8b9b97224 */ /* 0x000fce00078e02ff */
.L_x_206:
[----:B------:R-:W-:Y:S05]  /*5b50*/  BSYNC B1 ;  /* 0x0000000000017941 */ /* 0x000fea0003800000 */
.L_x_205:
        /* <DEDUP_REMOVED lines=10> */
.L_x_208:
[----:B------:R-:W-:Y:S05]  /*5c00*/  BSYNC B1 ;  /* 0x0000000000017941 */ /* 0x000fea0003800000 */
.L_x_207:
[----:B------:R-:W-:Y:S01]  /*5c10*/  @!P4 IMAD R93, R93, R22, R185 ;  /* 0x000000165d5dc224 */ /* 0x000fe200078e02b9 */
[----:B------:R-:W-:Y:S04]  /*5c20*/  BSSY B1, `(.L_x_209) ;  /* 0x0000006000017945 */ /* 0x000fe80003800000 */
[----:B------:R0:W-:Y:S01]  /*5c30*/  @!P4 STG.E.U8 desc[UR46][R6.64+0x49], R93 ;  /* 0x0000495d0600c986 */ /* 0x0001e2000c10112e */
[----:B------:R-:W-:Y:S05]  /*5c40*/  @P5 BRA `(.L_x_210) ;  /* 0x00000000000c5947 */ /* 0x000fea0003800000 */
[----:B-1----:R-:W5:Y:S02]  /*5c50*/  LDG.E.U8 R23, desc[UR46][R188.64+0x48] ;  /* 0x0000482ebc177981 */ /* 0x002f64000c1e1100 */
[----:B-----5:R-:W-:-:S05]  /*5c60*/  PRMT R185, R23, 0x8880, RZ ;  /* 0x0000888017b97816 */ /* 0x020fca00000000ff */
[----:B------:R-:W-:-:S07]  /*5c70*/  IMAD R185, R185, R184, RZ ;  /* 0x000000b8b9b97224 */ /* 0x000fce00078e02ff */
.L_x_210:
[----:B------:R-:W-:Y:S05]  /*5c80*/  BSYNC B1 ;  /* 0x0000000000017941 */ /* 0x000fea0003800000 */
.L_x_209:
[----:B0-----:R-:W-:Y:S01]  /*5c90*/  @!P5 IMAD R15, R94, R22, R185 ;  /* 0x000000165e0fd224 */ /* 0x001fe200078e02b9 */
[----:B------:R-:W-:Y:S04]  /*5ca0*/  BSSY B1, `(.L_x_211) ;  /* 0x0000006000017945 */ /* 0x000fe80003800000 */
[----:B------:R0:W-:Y:S01]  /*5cb0*/  @!P5 STG.E.U8 desc[UR46][R10.64+0x48], R15 ;  /* 0x0000480f0a00d986 */ /* 0x0001e2000c10112e */
[----:B------:R-:W-:Y:S05]  /*5cc0*/  @P6 BRA `(.L_x_212) ;  /* 0x00000000000c6947 */ /* 0x000fea0003800000 */
[----:B-1----:R-:W5:Y:S02]  /*5cd0*/  LDG.E.U8 R23, desc[UR46][R188.64+0x49] ;  /* 0x0000492ebc177981 */ /* 0x002f64000c1e1100 */
[----:B-----5:R-:W-:-:S05]  /*5ce0*/  PRMT R185, R23, 0x8880, RZ ;  /* 0x0000888017b97816 */ /* 0x020fca00000000ff */
[----:B------:R-:W-:-:S07]  /*5cf0*/  IMAD R185, R185, R184, RZ ;  /* 0x000000b8b9b97224 */ /* 0x000fce00078e02ff */
.L_x_212:
[----:B------:R-:W-:Y:S05]  /*5d00*/  BSYNC B1 ;  /* 0x0000000000017941 */ /* 0x000fea0003800000 */
.L_x_211:
        /* <DEDUP_REMOVED lines=10> */
.L_x_214:
[----:B------:R-:W-:Y:S05]  /*5db0*/  BSYNC B1 ;  /* 0x0000000000017941 */ /* 0x000fea0003800000 */
.L_x_213:
[----:B0-----:R-:W-:Y:S01]  /*5dc0*/  @!P4 IMAD R15, R96, R22, R185 ;  /* 0x00000016600fc224 */ /* 0x001fe200078e02b9 */
[----:B------:R-:W-:Y:S04]  /*5dd0*/  BSSY B1, `(.L_x_215) ;  /* 0x0000006000017945 */ /* 0x000fe80003800000 */
[----:B------:R0:W-:Y:S01]  /*5de0*/  @!P4 STG.E.U8 desc[UR46][R6.64+0x50], R15 ;  /* 0x0000500f0600c986 */ /* 0x0001e2000c10112e */
[----:B------:R-:W-:Y:S05]  /*5df0*/  @P5 BRA `(.L_x_216) ;  /* 0x00000000000c5947 */ /* 0x000fea0003800000 */
[----:B-1----:R-:W5:Y:S02]  /*5e00*/  LDG.E.U8 R23, desc[UR46][R12.64+0x51] ;  /* 0x0000512e0c177981 */ /* 0x002f64000c1e1100 */
[----:B-----5:R-:W-:-:S05]  /*5e10*/  PRMT R185, R23, 0x8880, RZ ;  /* 0x0000888017b97816 */ /* 0x020fca00000000ff */
[----:B------:R-:W-:-:S07]  /*5e20*/  IMAD R185, R185, R184, RZ ;  /* 0x000000b8b9b97224 */ /* 0x000fce00078e02ff */
.L_x_216:
[----:B------:R-:W-:Y:S05]  /*5e30*/  BSYNC B1 ;  /* 0x0000000000017941 */ /* 0x000fea0003800000 */
.L_x_215:
[----:B------:R-:W-:Y:S01]  /*5e40*/  @!P5 IMAD R97, R97, R22, R185 ;  /* 0x000000166161d224 */ /* 0x000fe200078e02b9 */
[----:B------:R-:W-:Y:S04]  /*5e50*/  BSSY B1, `(.L_x_217) ;  /* 0x0000006000017945 */ /* 0x000fe80003800000 */
[----:B------:R0:W-:Y:S01]  /*5e60*/  @!P5 STG.E.U8 desc[UR46][R6.64+0x51], R97 ;  /* 0x000051610600d986 */ /* 0x0001e2000c10112e */
[----:B------:R-:W-:Y:S05]  /*5e70*/  @P6 BRA `(.L_x_218) ;  /* 0x00000000000c6947 */ /* 0x000fea0003800000 */
[----:B-1----:R-:W5:Y:S02]  /*5e80*/  LDG.E.U8 R23, desc[UR46][R188.64+0x50] ;  /* 0x0000502ebc177981 */ /* 0x002f64000c1e1100 */
[----:B-----5:R-:W-:-:S05]  /*5e90*/  PRMT R185, R23, 0x8880, RZ ;  /* 0x0000888017b97816 */ /* 0x020fca00000000ff */
[----:B------:R-:W-:-:S07]  /*5ea0*/  IMAD R185, R185, R184, RZ ;  /* 0x000000b8b9b97224 */ /* 0x000fce00078e02ff */
.L_x_218:
[----:B------:R-:W-:Y:S05]  /*5eb0*/  BSYNC B1 ;  /* 0x0000000000017941 */ /* 0x000fea0003800000 */
.L_x_217:
        /* <DEDUP_REMOVED lines=10> */
.L_x_220:
[----:B------:R-:W-:Y:S05]  /*5f60*/  BSYNC B1 ;  /* 0x0000000000017941 */ /* 0x000fea0003800000 */
.L_x_219:
[----:B------:R-:W-:Y:S01]  /*5f70*/  @!P4 IMAD R99, R99, R22, R185 ;  /* 0x000000166363c224 */ /* 0x000fe200078e02b9 */
[----:B------:R-:W-:Y:S04]  /*5f80*/  BSSY B1, `(.L_x_221) ;  /* 0x0000006000017945 */ /* 0x000fe80003800000 */
[----:B------:R0:W-:Y:S01]  /*5f90*/  @!P4 STG.E.U8 desc[UR46][R10.64+0x51], R99 ;  /* 0x000051630a00c986 */ /* 0x0001e2000c10112e */
[----:B------:R-:W-:Y:S05]  /*5fa0*/  @P5 BRA `(.L_x_222) ;  /* 0x00000000000c5947 */ /* 0x000fea0003800000 */
[----:B-1----:R-:W5:Y:S02]  /*5fb0*/  LDG.E.U8 R23, desc[UR46][R12.64+0x58] ;  /* 0x0000582e0c177981 */ /* 0x002f64000c1e1100 */
[----:B-----5:R-:W-:-:S05]  /*5fc0*/  PRMT R185, R23, 0x8880, RZ ;  /* 0x0000888017b97816 */ /* 0x020fca00000000ff */
[----:B------:R-:W-:-:S07]  /*5fd0*/  IMAD R185, R185, R184, RZ ;  /* 0x000000b8b9b97224 */ /* 0x000fce00078e02ff */
.L_x_222:
[----:B------:R-:W-:Y:S05]  /*5fe0*/  BSYNC B1 ;  /* 0x0000000000017941 */ /* 0x000fea0003800000 */
.L_x_221:
[----:B0-----:R-:W-:Y:S01]  /*5ff0*/  @!P5 IMAD R15, R100, R22, R185 ;  /* 0x00000016640fd224 */ /* 0x001fe200078e02b9 */
[----:B------:R-:W-:Y:S04]  /*6000*/  BSSY B1, `(.L_x_223) ;  /* 0x0000006000017945 */ /* 0x000fe80003800000 */
[----:B------:R0:W-:Y:S01]  /*6010*/  @!P5 STG.E.U8 desc[UR46][R6.64+0x58], R15 ;  /* 0x0000580f0600d986 */ /* 0x0001e2000c10112e */
[----:B------:R-:W-:Y:S05]  /*6020*/  @P6 BRA `(.L_x_224) ;  /* 0x00000000000c6947 */ /* 0x000fea0003800000 */
[----:B-1----:R-:W5:Y:S02]  /*6030*/  LDG.E.U8 R23, desc[UR46][R12.64+0x59] ;  /* 0x0000592e0c177981 */ /* 0x002f64000c1e1100 */
[----:B-----5:R-:W-:-:S05]  /*6040*/  PRMT R185, R23, 0x8880, RZ ;  /* 0x0000888017b97816 */ /* 0x020fca00000000ff */
[----:B------:R-:W-:-:S07]  /*6050*/  IMAD R185, R185, R184, RZ ;  /* 0x000000b8b9b97224 */ /* 0x000fce00078e02ff */
.L_x_224:
[----:B------:R-:W-:Y:S05]  /*6060*/  BSYNC B1 ;  /* 0x0000000000017941 */ /* 0x000fea0003800000 */
.L_x_223:
        /* <DEDUP_REMOVED lines=10> */
.L_x_226:
[----:B------:R-:W-:Y:S05]  /*6110*/  BSYNC B1 ;  /* 0x0000000000017941 */ /* 0x000fea0003800000 */
.L_x_225:
[----:B0-----:R-:W-:Y:S01]  /*6120*/  @!P4 IMAD R15, R102, R22, R185 ;  /* 0x00000016660fc224 */ /* 0x001fe200078e02b9 */
[----:B------:R-:W-:Y:S04]  /*6130*/  BSSY B1, `(.L_x_227) ;  /* 0x0000006000017945 */ /* 0x000fe80003800000 */
[----:B------:R0:W-:Y:S01]  /*6140*/  @!P4 STG.E.U8 desc[UR46][R10.64+0x58], R15 ;  /* 0x0000580f0a00c986 */ /* 0x0001e2000c10112e */
[----:B------:R-:W-:Y:S05]  /*6150*/  @P5 BRA `(.L_x_228) ;  /* 0x00000000000c5947 */ /* 0x000fea0003800000 */
[----:B-1----:R-:W5:Y:S02]  /*6160*/  LDG.E.U8 R23, desc[UR46][R188.64+0x59] ;  /* 0x0000592ebc177981 */ /* 0x002f64000c1e1100 */
[----:B-----5:R-:W-:-:S05]  /*6170*/  PRMT R185, R23, 0x8880, RZ ;  /* 0x0000888017b97816 */ /* 0x020fca00000000ff */
[----:B------:R-:W-:-:S07]  /*6180*/  IMAD R185, R185, R184, RZ ;  /* 0x000000b8b9b97224 */ /* 0x000fce00078e02ff */
.L_x_228:
[----:B------:R-:W-:Y:S05]  /*6190*/  BSYNC B1 ;  /* 0x0000000000017941 */ /* 0x000fea0003800000 */
.L_x_227:
[----:B------:R-:W-:Y:S01]  /*61a0*/  @!P5 IMAD R103, R103, R22, R185 ;  /* 0x000000166767d224 */ /* 0x000fe200078e02b9 */
[----:B------:R-:W-:Y:S04]  /*61b0*/  BSSY B1, `(.L_x_229) ;  /* 0x0000006000017945 */ /* 0x000fe80003800000 */
[----:B------:R0:W-:Y:S01]  /*61c0*/  @!P5 STG.E.U8 desc[UR46][R10.64+0x59], R103 ;  /* 0x000059670a00d986 */ /* 0x0001e2000c10112e */
[----:B------:R-:W-:Y:S05]  /*61d0*/  @P6 BRA `(.L_x_230) ;  /* 0x00000000000c6947 */ /* 0x000fea0003800000 */
[----:B-1----:R-:W5:Y:S02]  /*61e0*/  LDG.E.U8 R23, desc[UR46][R186.64+0x60] ;  /* 0x0000602eba177981 */ /* 0x002f64000c1e1100 */
[----:B-----5:R-:W-:-:S05]  /*61f0*/  PRMT R185, R23, 0x8880, RZ ;  /* 0x0000888017b97816 */ /* 0x020fca00000000ff */
[----:B------:R-:W-:-:S07]  /*6200*/  IMAD R185, R185, R184, RZ ;  /* 0x000000b8b9b97224 */ /* 0x000fce00078e02ff */
.L_x_230:
[----:B------:R-:W-:Y:S05]  /*6210*/  BSYNC B1 ;  /* 0x0000000000017941 */ /* 0x000fea0003800000 */
.L_x_229:
        /* <DEDUP_REMOVED lines=10> */
.L_x_232:
[----:B------:R-:W-:Y:S05]  /*62c0*/  BSYNC B1 ;  /* 0x0000000000017941 */ /* 0x000fea0003800000 */
.L_x_231:
[----:B------:R-:W-:Y:S01]  /*62d0*/  @!P4 IMAD R73, R73, R22, R185 ;  /* 0x000000164949c224 */ /* 0x000fe200078e02b9 */
[----:B------:R-:W-:Y:S04]  /*62e0*/  BSSY B1, `(.L_x_233) ;  /* 0x0000006000017945 */ /* 0x000fe80003800000 */
[----:B------:R0:W-:Y:S01]  /*62f0*/  @!P4 STG.E.U8 desc[UR46][R4.64+0x61], R73 ;  /* 0x000061490400c986 */ /* 0x0001e2000c10112e */
[----:B------:R-:W-:Y:S05]  /*6300*/  @P5 BRA `(.L_x_234) ;  /* 0x00000000000c5947 */ /* 0x000fea0003800000 */
[----:B-1----:R-:W5:Y:S02]  /*6310*/  LDG.E.U8 R23, desc[UR46][R168.64+0x60] ;  /* 0x0000602ea8177981 */ /* 0x002f64000c1e1100 */
[----:B-----5:R-:W-:-:S05]  /*6320*/  PRMT R185, R23, 0x8880, RZ ;  /* 0x0000888017b97816 */ /* 0x020fca00000000ff */
[----:B------:R-:W-:-:S07]  /*6330*/  IMAD R185, R185, R184, RZ ;  /* 0x000000b8b9b97224 */ /* 0x000fce00078e02ff */
.L_x_234:
[----:B------:R-:W-:Y:S05]  /*6340*/  BSYNC B1 ;  /* 0x0000000000017941 */ /* 0x000fea0003800000 */
.L_x_233:
[----:B0-----:R-:W-:Y:S01]  /*6350*/  @!P5 IMAD R15, R74, R22, R185 ;  /* 0x000000164a0fd224 */ /* 0x001fe200078e02b9 */
[----:B------:R-:W-:Y:S04]  /*6360*/  BSSY B1, `(.L_x_235) ;  /* 0x0000006000017945 */ /* 0x000fe80003800000 */
[----:B------:R0:W-:Y:S01]  /*6370*/  @!P5 STG.E.U8 desc[UR46][R8.64+0x60], R15 ;  /* 0x0000600f0800d986 */ /* 0x0001e2000c10112e */
[----:B------:R-:W-:Y:S05]  /*6380*/  @P6 BRA `(.L_x_236) ;  /* 0x00000000000c6947 */ /* 0x000fea0003800000 */
[----:B-1----:R-:W5:Y:S02]  /*6390*/  LDG.E.U8 R23, desc[UR46][R168.64+0x61] ;  /* 0x0000612ea8177981 */ /* 0x002f64000c1e1100 */
[----:B-----5:R-:W-:-:S05]  /*63a0*/  PRMT R185, R23, 0x8880, RZ ;  /* 0x0000888017b97816 */ /* 0x020fca00000000ff */
[----:B------:R-:W-:-:S07]  /*63b0*/  IMAD R185, R185, R184, RZ ;  /* 0x000000b8b9b97224 */ /* 0x000fce00078e02ff */
.L_x_236:
[----:B------:R-:W-:Y:S05]  /*63c0*/  BSYNC B1 ;  /* 0x0000000000017941 */ /* 0x000fea0003800000 */
.L_x_235:
        /* <DEDUP_REMOVED lines=10> */
.L_x_238:
[----:B------:R-:W-:Y:S05]  /*6470*/  BSYNC B1 ;  /* 0x0000000000017941 */ /* 0x000fea0003800000 */
.L_x_237:
[----:B0-----:R-:W-:Y:S01]  /*6480*/  @!P4 IMAD R15, R76, R22, R185 ;  /* 0x000000164c0fc224 */ /* 0x001fe200078e02b9 */
[----:B------:R-:W-:Y:S04]  /*6490*/  BSSY B1, `(.L_x_239) ;  /* 0x0000006000017945 */ /* 0x000fe80003800000 */
[----:B------:R0:W-:Y:S01]  /*64a0*/  @!P4 STG.E.U8 desc[UR46][R4.64+0x68], R15 ;  /* 0x0000680f0400c986 */ /* 0x0001e2000c10112e */
[----:B------:R-:W-:Y:S05]  /*64b0*/  @P5 BRA `(.L_x_240) ;  /* 0x00000000000c5947 */ /* 0x000fea0003800000 */
[----:B-1----:R-:W5:Y:S02]  /*64c0*/  LDG.E.U8 R23, desc[UR46][R186.64+0x69] ;  /* 0x0000692eba177981 */ /* 0x002f64000c1e1100 */
[----:B-----5:R-:W-:-:S05]  /*64d0*/  PRMT R185, R23, 0x8880, RZ ;  /* 0x0000888017b97816 */ /* 0x020fca00000000ff */
[----:B------:R-:W-:-:S07]  /*64e0*/  IMAD R185, R185, R184, RZ ;  /* 0x000000b8b9b97224 */ /* 0x000fce00078e02ff */
.L_x_240:
[----:B------:R-:W-:Y:S05]  /*64f0*/  BSYNC B1 ;  /* 0x0000000000017941 */ /* 0x000fea0003800000 */
.L_x_239:
[----:B------:R-:W-:Y:S01]  /*6500*/  @!P5 IMAD R77, R77, R22, R185 ;  /* 0x000000164d4dd224 */ /* 0x000fe200078e02b9 */
[----:B------:R-:W-:Y:S04]  /*6510*/  BSSY B1, `(.L_x_241) ;  /* 0x0000006000017945 */ /* 0x000fe80003800000 */
[----:B------:R0:W-:Y:S01]  /*6520*/  @!P5 STG.E.U8 desc[UR46][R4.64+0x69], R77 ;  /* 0x0000694d0400d986 */ /* 0x0001e2000c10112e */
[----:B------:R-:W-:Y:S05]  /*6530*/  @P6 BRA `(.L_x_242) ;  /* 0x00000000000c6947 */ /* 0x000fea0003800000 */
[----:B-1----:R-:W5:Y:S02]  /*6540*/  LDG.E.U8 R23, desc[UR46][R168.64+0x68] ;  /* 0x0000682ea8177981 */ /* 0x002f64000c1e1100 */
[----:B-----5:R-:W-:-:S05]  /*6550*/  PRMT R185, R23, 0x8880, RZ ;  /* 0x0000888017b97816 */ /* 0x020fca00000000ff */
[----:B------:R-:W-:-:S07]  /*6560*/  IMAD R185, R185, R184, RZ ;  /* 0x000000b8b9b97224 */ /* 0x000fce00078e02ff */
.L_x_242:
[----:B------:R-:W-:Y:S05]  /*6570*/  BSYNC B1 ;  /* 0x0000000000017941 */ /* 0x000fea0003800000 */
.L_x_241:
        /* <DEDUP_REMOVED lines=10> */
.L_x_244:
[----:B------:R-:W-:Y:S05]  /*6620*/  BSYNC B1 ;  /* 0x0000000000017941 */ /* 0x000fea0003800000 */
.L_x_243:
[----:B------:R-:W-:Y:S01]  /*6630*/  @!P4 IMAD R79, R79, R22, R185 ;  /* 0x000000164f4fc224 */ /* 0x000fe200078e02b9 */
[----:B------:R-:W-:Y:S04]  /*6640*/  BSSY B1, `(.L_x_245) ;  /* 0x0000006000017945 */ /* 0x000fe80003800000 */
[----:B------:R0:W-:Y:S01]  /*6650*/  @!P4 STG.E.U8 desc[UR46][R8.64+0x69], R79 ;  /* 0x0000694f0800c986 */ /* 0x0001e2000c10112e */
[----:B------:R-:W-:Y:S05]  /*6660*/  @P5 BRA `(.L_x_246) ;  /* 0x00000000000c5947 */ /* 0x000fea0003800000 */
[----:B-1----:R-:W5:Y:S02]  /*6670*/  LDG.E.U8 R23, desc[UR46][R186.64+0x70] ;  /* 0x0000702eba177981 */ /* 0x002f64000c1e1100 */
[----:B-----5:R-:W-:-:S05]  /*6680*/  PRMT R185, R23, 0x8880, RZ ;  /* 0x0000888017b97816 */ /* 0x020fca00000000ff */
[----:B------:R-:W-:-:S07]  /*6690*/  IMAD R185, R185, R184, RZ ;  /* 0x000000b8b9b97224 */ /* 0x000fce00078e02ff */
.L_x_246:
[----:B------:R-:W-:Y:S05]  /*66a0*/  BSYNC B1 ;  /* 0x0000000000017941 */ /* 0x000fea0003800000 */
.L_x_245:
[----:B0-----:R-:W-:Y:S01]  /*66b0*/  @!P5 IMAD R15, R80, R22, R185 ;  /* 0x00000016500fd224 */ /* 0x001fe200078e02b9 */
[----:B------:R-:W-:Y:S04]  /*66c0*/  BSSY B1, `(.L_x_247) ;  /* 0x0000006000017945 */ /* 0x000fe80003800000 */
[----:B------:R0:W-:Y:S01]  /*66d0*/  @!P5 STG.E.U8 desc[UR46][R4.64+0x70], R15 ;  /* 0x0000700f0400d986 */ /* 0x0001e2000c10112e */
[----:B------:R-:W-:Y:S05]  /*66e0*/  @P6 BRA `(.L_x_248) ;  /* 0x00000000000c6947 */ /* 0x000fea0003800000 */
[----:B-1----:R-:W5:Y:S02]  /*66f0*/  LDG.E.U8 R23, desc[UR46][R186.64+0x71] ;  /* 0x0000712eba177981 */ /* 0x002f64000c1e1100 */
[----:B-----5:R-:W-:-:S05]  /*6700*/  PRMT R185, R23, 0x8880, RZ ;  /* 0x0000888017b97816 */ /* 0x020fca00000000ff */
[----:B------:R-:W-:-:S07]  /*6710*/  IMAD R185, R185, R184, RZ ;  /* 0x000000b8b9b97224 */ /* 0x000fce00078e02ff */
.L_x_248:
[----:B------:R-:W-:Y:S05]  /*6720*/  BSYNC B1 ;  /* 0x0000000000017941 */ /* 0x000fea0003800000 */
.L_x_247:
        /* <DEDUP_REMOVED lines=10> */
.L_x_250:
[----:B------:R-:W-:Y:S05]  /*67d0*/  BSYNC B1 ;  /* 0x0000000000017941 */ /* 0x000fea0003800000 */
.L_x_249:
[----:B0-----:R-:W-:Y:S01]  /*67e0*/  @!P4 IMAD R15, R82, R22, R185 ;  /* 0x00000016520fc224 */ /* 0x001fe200078e02b9 */
[----:B------:R-:W-:Y:S04]  /*67f0*/  BSSY B1, `(.L_x_251) ;  /* 0x0000006000017945 */ /* 0x000fe80003800000 */
[----:B------:R0:W-:Y:S01]  /*6800*/  @!P4 STG.E.U8 desc[UR46][R8.64+0x70], R15 ;  /* 0x0000700f0800c986 */ /* 0x0001e2000c10112e */
[----:B------:R-:W-:Y:S05]  /*6810*/  @P5 BRA `(.L_x_252) ;  /* 0x00000000000c5947 */ /* 0x000fea0003800000 */
[----:B-1----:R-:W5:Y:S02]  /*6820*/  LDG.E.U8 R23, desc[UR46][R168.64+0x71] ;  /* 0x0000712ea8177981 */ /* 0x002f64000c1e1100 */
[----:B-----5:R-:W-:-:S05]  /*6830*/  PRMT R185, R23, 0x8880, RZ ;  /* 0x0000888017b97816 */ /* 0x020fca00000000ff */
[----:B------:R-:W-:-:S07]  /*6840*/  IMAD R185, R185, R184, RZ ;  /* 0x000000b8b9b97224 */ /* 0x000fce00078e02ff */
.L_x_252:
[----:B------:R-:W-:Y:S05]  /*6850*/  BSYNC B1 ;  /* 0x0000000000017941 */ /* 0x000fea0003800000 */
.L_x_251:
[----:B------:R-:W-:Y:S01]  /*6860*/  @!P5 IMAD R83, R83, R22, R185 ;  /* 0x000000165353d224 */ /* 0x000fe200078e02b9 */
[----:B------:R-:W-:Y:S04]  /*6870*/  BSSY B1, `(.L_x_253) ;  /* 0x0000006000017945 */ /* 0x000fe80003800000 */
[----:B------:R0:W-:Y:S01]  /*6880*/  @!P5 STG.E.U8 desc[UR46][R8.64+0x71], R83 ;  /* 0x000071530800d986 */ /* 0x0001e2000c10112e */
[----:B------:R-:W-:Y:S05]  /*6890*/  @P6 BRA `(.L_x_254) ;  /* 0x00000000000c6947 */ /* 0x000fea0003800000 */
[----:B-1----:R-:W5:Y:S02]  /*68a0*/  LDG.E.U8 R23, desc[UR46][R186.64+0x78] ;  /* 0x0000782eba177981 */ /* 0x002f64000c1e1100 */
[----:B-----5:R-:W-:-:S05]  /*68b0*/  PRMT R185, R23, 0x8880, RZ ;  /* 0x0000888017b97816 */ /* 0x020fca00000000ff */
[----:B------:R-:W-:-:S07]  /*68c0*/  IMAD R185, R185, R184, RZ ;  /* 0x000000b8b9b97224 */ /* 0x000fce00078e02ff */
.L_x_254:
[----:B------:R-:W-:Y:S05]  /*68d0*/  BSYNC B1 ;  /* 0x0000000000017941 */ /* 0x000fea0003800000 */
.L_x_253:
        /* <DEDUP_REMOVED lines=10> */
.L_x_256:
[----:B------:R-:W-:Y:S05]  /*6980*/  BSYNC B1 ;  /* 0x0000000000017941 */ /* 0x000fea0003800000 */
.L_x_255:
[----:B------:R-:W-:Y:S01]  /*6990*/  @!P4 IMAD R85, R85, R22, R185 ;  /* 0x000000165555c224 */ /* 0x000fe200078e02b9 */
[----:B------:R-:W-:Y:S04]  /*69a0*/  BSSY B1, `(.L_x_257) ;  /* 0x0000006000017945 */ /* 0x000fe80003800000 */
[----:B------:R0:W-:Y:S01]  /*69b0*/  @!P4 STG.E.U8 desc[UR46][R4.64+0x79], R85 ;  /* 0x000079550400c986 */ /* 0x0001e2000c10112e */
[----:B------:R-:W-:Y:S05]  /*69c0*/  @P5 BRA `(.L_x_258) ;  /* 0x00000000000c5947 */ /* 0x000fea0003800000 */
[----:B-1----:R-:W5:Y:S02]  /*69d0*/  LDG.E.U8 R23, desc[UR46][R168.64+0x78] ;  /* 0x0000782ea8177981 */ /* 0x002f64000c1e1100 */
[----:B-----5:R-:W-:-:S05]  /*69e0*/  PRMT R185, R23, 0x8880, RZ ;  /* 0x0000888017b97816 */ /* 0x020fca00000000ff */
[----:B------:R-:W-:-:S07]  /*69f0*/  IMAD R185, R185, R184, RZ ;  /* 0x000000b8b9b97224 */ /* 0x000fce00078e02ff */
.L_x_258:
[----:B------:R-:W-:Y:S05]  /*6a00*/  BSYNC B1 ;  /* 0x0000000000017941 */ /* 0x000fea0003800000 */
.L_x_257:
[----:B0-----:R-:W-:Y:S01]  /*6a10*/  @!P5 IMAD R15, R86, R22, R185 ;  /* 0x00000016560fd224 */ /* 0x001fe200078e02b9 */
[----:B------:R-:W-:Y:S04]  /*6a20*/  BSSY B1, `(.L_x_259) ;  /* 0x0000006000017945 */ /* 0x000fe80003800000 */
[----:B------:R0:W-:Y:S01]  /*6a30*/  @!P5 STG.E.U8 desc[UR46][R8.64+0x78], R15 ;  /* 0x0000780f0800d986 */ /* 0x0001e2000c10112e */
[----:B------:R-:W-:Y:S05]  /*6a40*/  @P6 BRA `(.L_x_260) ;  /* 0x00000000000c6947 */ /* 0x000fea0003800000 */
[----:B-1----:R-:W5:Y:S02]  /*6a50*/  LDG.E.U8 R23, desc[UR46][R168.64+0x79] ;  /* 0x0000792ea8177981 */ /* 0x002f64000c1e1100 */
[----:B-----5:R-:W-:-:S05]  /*6a60*/  PRMT R185, R23, 0x8880, RZ ;  /* 0x0000888017b97816 */ /* 0x020fca00000000ff */
[----:B------:R-:W-:-:S07]  /*6a70*/  IMAD R185, R185, R184, RZ ;  /* 0x000000b8b9b97224 */ /* 0x000fce00078e02ff */
.L_x_260:
[----:B------:R-:W-:Y:S05]  /*6a80*/  BSYNC B1 ;  /* 0x0000000000017941 */ /* 0x000fea0003800000 */
.L_x_259:
        /* <DEDUP_REMOVED lines=10> */
.L_x_262:
[----:B------:R-:W-:Y:S05]  /*6b30*/  BSYNC B1 ;  /* 0x0000000000017941 */ /* 0x000fea0003800000 */
.L_x_261:
[----:B0-----:R-:W-:Y:S01]  /*6b40*/  @!P4 IMAD R15, R56, R22, R185 ;  /* 0x00000016380fc224 */ /* 0x001fe200078e02b9 */
[----:B------:R-:W-:Y:S04]  /*6b50*/  BSSY B1, `(.L_x_263) ;  /* 0x0000006000017945 */ /* 0x000fe80003800000 */
[----:B------:R0:W-:Y:S01]  /*6b60*/  @!P4 STG.E.U8 desc[UR46][R6.64+0x60], R15 ;  /* 0x0000600f0600c986 */ /* 0x0001e2000c10112e */
[----:B------:R-:W-:Y:S05]  /*6b70*/  @P5 BRA `(.L_x_264) ;  /* 0x00000000000c5947 */ /* 0x000fea0003800000 */
[----:B-1----:R-:W5:Y:S02]  /*6b80*/  LDG.E.U8 R23, desc[UR46][R12.64+0x61] ;  /* 0x0000612e0c177981 */ /* 0x002f64000c1e1100 */
[----:B-----5:R-:W-:-:S05]  /*6b90*/  PRMT R185, R23, 0x8880, RZ ;  /* 0x0000888017b97816 */ /* 0x020fca00000000ff */
[----:B------:R-:W-:-:S07]  /*6ba0*/  IMAD R185, R185, R184, RZ ;  /* 0x000000b8b9b97224 */ /* 0x000fce00078e02ff */
.L_x_264:
[----:B------:R-:W-:Y:S05]  /*6bb0*/  BSYNC B1 ;  /* 0x0000000000017941 */ /* 0x000fea0003800000 */
.L_x_263:
[----:B------:R-:W-:Y:S01]  /*6bc0*/  @!P5 IMAD R57, R57, R22, R185 ;  /* 0x000000163939d224 */ /* 0x000fe200078e02b9 */
[----:B------:R-:W-:Y:S04]  /*6bd0*/  BSSY B1, `(.L_x_265) ;  /* 0x0000006000017945 */ /* 0x000fe80003800000 */
[----:B------:R0:W-:Y:S01]  /*6be0*/  @!P5 STG.E.U8 desc[UR46][R6.64+0x61], R57 ;  /* 0x000061390600d986 */ /* 0x0001e2000c10112e */
[----:B------:R-:W-:Y:S05]  /*6bf0*/  @P6 BRA `(.L_x_266) ;  /* 0x00000000000c6947 */ /* 0x000fea0003800000 */
[----:B-1----:R-:W5:Y:S02]  /*6c00*/  LDG.E.U8 R23, desc[UR46][R188.64+0x60] ;  /* 0x0000602ebc177981 */ /* 0x002f64000c1e1100 */
[----:B-----5:R-:W-:-:S05]  /*6c10*/  PRMT R185, R23, 0x8880, RZ ;  /* 0x0000888017b97816 */ /* 0x020fca00000000ff */
[----:B------:R-:W-:-:S07]  /*6c20*/  IMAD R185, R185, R184, RZ ;  /* 0x000000b8b9b97224 */ /* 0x000fce00078e02ff */
.L_x_266:
[----:B------:R-:W-:Y:S05]  /*6c30*/  BSYNC B1 ;  /* 0x0000000000017941 */ /* 0x000fea0003800000 */
.L_x_265:
        /* <DEDUP_REMOVED lines=10> */
.L_x_268:
[----:B------:R-:W-:Y:S05]  /*6ce0*/  BSYNC B1 ;  /* 0x0000000000017941 */ /* 0x000fea0003800000 */
.L_x_267:
[----:B------:R-:W-:Y:S01]  /*6cf0*/  @!P4 IMAD R59, R59, R22, R185 ;  /* 0x000000163b3bc224 */ /* 0x000fe200078e02b9 */
[----:B------:R-:W-:Y:S04]  /*6d00*/  BSSY B1, `(.L_x_269) ;  /* 0x0000006000017945 */ /* 0x000fe80003800000 */
[----:B------:R0:W-:Y:S01]  /*6d10*/  @!P4 STG.E.U8 desc[UR46][R10.64+0x61], R59 ;  /* 0x0000613b0a00c986 */ /* 0x0001e2000c10112e */
[----:B------:R-:W-:Y:S05]  /*6d20*/  @P5 BRA `(.L_x_270) ;  /* 0x00000000000c5947 */ /* 0x000fea0003800000 */
[----:B-1----:R-:W5:Y:S02]  /*6d30*/  LDG.E.U8 R23, desc[UR46][R12.64+0x68] ;  /* 0x0000682e0c177981 */ /* 0x002f64000c1e1100 */
[----:B-----5:R-:W-:-:S05]  /*6d40*/  PRMT R185, R23, 0x8880, RZ ;  /* 0x0000888017b97816 */ /* 0x020fca00000000ff */
[----:B------:R-:W-:-:S07]  /*6d50*/  IMAD R185, R185, R184, RZ ;  /* 0x000000b8b9b97224 */ /* 0x000fce00078e02ff */
.L_x_270:
[----:B------:R-:W-:Y:S05]  /*6d60*/  BSYNC B1 ;  /* 0x0000000000017941 */ /* 0x000fea0003800000 */
.L_x_269:
[----:B0-----:R-:W-:Y:S01]  /*6d70*/  @!P5 IMAD R15, R60, R22, R185 ;  /* 0x000000163c0fd224 */ /* 0x001fe200078e02b9 */
[----:B------:R-:W-:Y:S04]  /*6d80*/  BSSY B1, `(.L_x_271) ;  /* 0x0000006000017945 */ /* 0x000fe80003800000 */
[----:B------:R0:W-:Y:S01]  /*6d90*/  @!P5 STG.E.U8 desc[UR46][R6.64+0x68], R15 ;  /* 0x0000680f0600d986 */ /* 0x0001e2000c10112e */
[----:B------:R-:W-:Y:S05]  /*6da0*/  @P6 BRA `(.L_x_272) ;  /* 0x00000000000c6947 */ /* 0x000fea0003800000 */
[----:B-1----:R-:W5:Y:S02]  /*6db0*/  LDG.E.U8 R23, desc[UR46][R12.64+0x69] ;  /* 0x0000692e0c177981 */ /* 0x002f64000c1e1100 */
[----:B-----5:R-:W-:-:S05]  /*6dc0*/  PRMT R185, R23, 0x8880, RZ ;  /* 0x0000888017b97816 */ /* 0x020fca00000000ff */
[----:B------:R-:W-:-:S07]  /*6dd0*/  IMAD R185, R185, R184, RZ ;  /* 0x000000b8b9b97224 */ /* 0x000fce00078e02ff */
.L_x_272:
[----:B------:R-:W-:Y:S05]  /*6de0*/  BSYNC B1 ;  /* 0x0000000000017941 */ /* 0x000fea0003800000 */
.L_x_271:
        /* <DEDUP_REMOVED lines=10> */
.L_x_274:
[----:B------:R-:W-:Y:S05]  /*6e90*/  BSYNC B1 ;  /* 0x0000000000017941 */ /* 0x000fea0003800000 */
.L_x_273:
[----:B0-----:R-:W-:Y:S01]  /*6ea0*/  @!P4 IMAD R15, R62, R22, R185 ;  /* 0x000000163e0fc224 */ /* 0x001fe200078e02b9 */
[----:B------:R-:W-:Y:S04]  /*6eb0*/  BSSY B1, `(.L_x_275) ;  /* 0x0000006000017945 */ /* 0x000fe80003800000 */
[----:B------:R0:W-:Y:S01]  /*6ec0*/  @!P4 STG.E.U8 desc[UR46][R10.64+0x68], R15 ;  /* 0x0000680f0a00c986 */ /* 0x0001e2000c10112e */
[----:B------:R-:W-:Y:S05]  /*6ed0*/  @P5 BRA `(.L_x_276) ;  /* 0x00000000000c5947 */ /* 0x000fea0003800000 */
[----:B-1----:R-:W5:Y:S02]  /*6ee0*/  LDG.E.U8 R23, desc[UR46][R188.64+0x69] ;  /* 0x0000692ebc177981 */ /* 0x002f64000c1e1100 */
[----:B-----5:R-:W-:-:S05]  /*6ef0*/  PRMT R185, R23, 0x8880, RZ ;  /* 0x0000888017b97816 */ /* 0x020fca00000000ff */
[----:B------:R-:W-:-:S07]  /*6f00*/  IMAD R185, R185, R184, RZ ;  /* 0x000000b8b9b97224 */ /* 0x000fce00078e02ff */
.L_x_276:
[----:B------:R-:W-:Y:S05]  /*6f10*/  BSYNC B1 ;  /* 0x0000000000017941 */ /* 0x000fea0003800000 */
.L_x_275:
[----:B------:R-:W-:Y:S01]  /*6f20*/  @!P5 IMAD R63, R63, R22, R185 ;  /* 0x000000163f3fd224 */ /* 0x000fe200078e02b9 */
[----:B------:R-:W-:Y:S04]  /*6f30*/  BSSY B1, `(.L_x_277) ;  /* 0x0000006000017945 */ /* 0x000fe80003800000 */
[----:B------:R0:W-:Y:S01]  /*6f40*/  @!P5 STG.E.U8 desc[UR46][R10.64+0x69], R63 ;  /* 0x0000693f0a00d986 */ /* 0x0001e2000c10112e */
[----:B------:R-:W-:Y:S05]  /*6f50*/  @P6 BRA `(.L_x_278) ;  /* 0x00000000000c6947 */ /* 0x000fea0003800000 */
[----:B-1----:R-:W5:Y:S02]  /*6f60*/  LDG.E.U8 R23, desc[UR46][R12.64+0x70] ;  /* 0x0000702e0c177981 */ /* 0x002f64000c1e1100 */
[----:B-----5:R-:W-:-:S05]  /*6f70*/  PRMT R185, R23, 0x8880, RZ ;  /* 0x0000888017b97816 */ /* 0x020fca00000000ff */
[----:B------:R-:W-:-:S07]  /*6f80*/  IMAD R185, R185, R184, RZ ;  /* 0x000000b8b9b97224 */ /* 0x000fce00078e02ff */
.L_x_278:
[----:B------:R-:W-:Y:S05]  /*6f90*/  BSYNC B1 ;  /* 0x0000000000017941 */ /* 0x000fea0003800000 */
.L_x_277:
        /* <DEDUP_REMOVED lines=10> */
.L_x_280:
[----:B------:R-:W-:Y:S05]  /*7040*/  BSYNC B1 ;  /* 0x0000000000017941 */ /* 0x000fea0003800000 */
.L_x_279:
[----:B------:R-:W-:Y:S01]  /*7050*/  @!P4 IMAD R65, R65, R22, R185 ;  /* 0x000000164141c224 */ /* 0x000fe200078e02b9 */
[----:B------:R-:W-:Y:S04]  /*7060*/  BSSY B1, `(.L_x_281) ;  /* 0x0000006000017945 */ /* 0x000fe80003800000 */
[----:B------:R0:W-:Y:S01]  /*7070*/  @!P4 STG.E.U8 desc[UR46][R6.64+0x71], R65 ;  /* 0x000071410600c986 */ /* 0x0001e2000c10112e */
[----:B------:R-:W-:Y:S05]  /*7080*/  @P5 BRA `(.L_x_282) ;  /* 0x00000000000c5947 */ /* 0x000fea0003800000 */
[----:B-1----:R-:W5:Y:S02]  /*7090*/  LDG.E.U8 R23, desc[UR46][R188.64+0x70] ;  /* 0x0000702ebc177981 */ /* 0x002f64000c1e1100 */
[----:B-----5:R-:W-:-:S05]  /*70a0*/  PRMT R185, R23, 0x8880, RZ ;  /* 0x0000888017b97816 */ /* 0x020fca00000000ff */
[----:B------:R-:W-:-:S07]  /*70b0*/  IMAD R185, R185, R184, RZ ;  /* 0x000000b8b9b97224 */ /* 0x000fce00078e02ff */
.L_x_282:
[----:B------:R-:W-:Y:S05]  /*70c0*/  BSYNC B1 ;  /* 0x0000000000017941 */ /* 0x000fea0003800000 */
.L_x_281:
[----:B0-----:R-:W-:Y:S01]  /*70d0*/  @!P5 IMAD R15, R66, R22, R185 ;  /* 0x00000016420fd224 */ /* 0x001fe200078e02b9 */
[----:B------:R-:W-:Y:S04]  /*70e0*/  BSSY B1, `(.L_x_283) ;  /* 0x0000006000017945 */ /* 0x000fe80003800000 */
[----:B------:R0:W-:Y:S01]  /*70f0*/  @!P5 STG.E.U8 desc[UR46][R10.64+0x70], R15 ;  /* 0x0000700f0a00d986 */ /* 0x0001e2000c10112e */
[----:B------:R-:W-:Y:S05]  /*7100*/  @P6 BRA `(.L_x_284) ;  /* 0x00000000000c6947 */ /* 0x000fea0003800000 */
[----:B-1----:R-:W5:Y:S02]  /*7110*/  LDG.E.U8 R23, desc[UR46][R188.64+0x71] ;  /* 0x0000712ebc177981 */ /* 0x002f64000c1e1100 */
[----:B-----5:R-:W-:-:S05]  /*7120*/  PRMT R185, R23, 0x8880, RZ ;  /* 0x0000888017b97816 */ /* 0x020fca00000000ff */
[----:B------:R-:W-:-:S07]  /*7130*/  IMAD R185, R185, R184, RZ ;  /* 0x000000b8b9b97224 */ /* 0x000fce00078e02ff */
.L_x_284:
[----:B------:R-:W-:Y:S05]  /*7140*/  BSYNC B1 ;  /* 0x0000000000017941 */ /* 0x000fea0003800000 */
.L_x_283:
        /* <DEDUP_REMOVED lines=10> */
.L_x_286:
[----:B------:R-:W-:Y:S05]  /*71f0*/  BSYNC B1 ;  /* 0x0000000000017941 */ /* 0x000fea0003800000 */
.L_x_285:
[----:B0-----:R-:W-:Y:S01]  /*7200*/  @!P4 IMAD R15, R68, R22, R185 ;  /* 0x00000016440fc224 */ /* 0x001fe200078e02b9 */
[----:B------:R-:W-:Y:S04]  /*7210*/  BSSY B1, `(.L_x_287) ;  /* 0x0000006000017945 */ /* 0x000fe80003800000 */
[----:B------:R0:W-:Y:S01]  /*7220*/  @!P4 STG.E.U8 desc[UR46][R6.64+0x78], R15 ;  /* 0x0000780f0600c986 */ /* 0x0001e2000c10112e */
[----:B------:R-:W-:Y:S05]  /*7230*/  @P5 BRA `(.L_x_288) ;  /* 0x00000000000c5947 */ /* 0x000fea0003800000 */
[----:B-1----:R-:W5:Y:S02]  /*7240*/  LDG.E.U8 R23, desc[UR46][R12.64+0x79] ;  /* 0x0000792e0c177981 */ /* 0x002f64000c1e1100 */
[----:B-----5:R-:W-:-:S05]  /*7250*/  PRMT R185, R23, 0x8880, RZ ;  /* 0x0000888017b97816 */ /* 0x020fca00000000ff */
[----:B------:R-:W-:-:S07]  /*7260*/  IMAD R185, R185, R184, RZ ;  /* 0x000000b8b9b97224 */ /* 0x000fce00078e02ff */
.L_x_288:
[----:B------:R-:W-:Y:S05]  /*7270*/  BSYNC B1 ;  /* 0x0000000000017941 */ /* 0x000fea0003800000 */
.L_x_287:
[----:B------:R-:W-:Y:S01]  /*7280*/  @!P5 IMAD R69, R69, R22, R185 ;  /* 0x000000164545d224 */ /* 0x000fe200078e02b9 */
[----:B------:R-:W-:Y:S04]  /*7290*/  BSSY B1, `(.L_x_289) ;  /* 0x0000006000017945 */ /* 0x000fe80003800000 */
[----:B------:R0:W-:Y:S01]  /*72a0*/  @!P5 STG.E.U8 desc[UR46][R6.64+0x79], R69 ;  /* 0x000079450600d986 */ /* 0x0001e2000c10112e */
[----:B------:R-:W-:Y:S05]  /*72b0*/  @P6 BRA `(.L_x_290) ;  /* 0x00000000000c6947 */ /* 0x000fea0003800000 */
[----:B-1----:R-:W5:Y:S02]  /*72c0*/  LDG.E.U8 R23, desc[UR46][R188.64+0x78] ;  /* 0x0000782ebc177981 */ /* 0x002f64000c1e1100 */
[----:B-----5:R-:W-:-:S05]  /*72d0*/  PRMT R185, R23, 0x8880, RZ ;  /* 0x0000888017b97816 */ /* 0x020fca00000000ff */
[----:B------:R-:W-:-:S07]  /*72e0*/  IMAD R185, R185, R184, RZ ;  /* 0x000000b8b9b97224 */ /* 0x000fce00078e02ff */
.L_x_290:
[----:B------:R-:W-:Y:S05]  /*72f0*/  BSYNC B1 ;  /* 0x0000000000017941 */ /* 0x000fea0003800000 */
.L_x_289:
        /* <DEDUP_REMOVED lines=10> */
.L_x_292:
[----:B------:R-:W-:Y:S05]  /*73a0*/  BSYNC B1 ;  /* 0x0000000000017941 */ /* 0x000fea0003800000 */
.L_x_291:
[----:B------:R-:W-:Y:S01]  /*73b0*/  @!P4 IMAD R71, R71, R22, R185 ;  /* 0x000000164747c224 */ /* 0x000fe200078e02b9 */
[----:B------:R-:W-:Y:S04]  /*73c0*/  BSSY B1, `(.L_x_293) ;  /* 0x0000006000017945 */ /* 0x000fe80003800000 */
[----:B------:R0:W-:Y:S01]  /*73d0*/  @!P4 STG.E.U8 desc[UR46][R10.64+0x79], R71 ;  /* 0x000079470a00c986 */ /* 0x0001e2000c10112e */
[----:B------:R-:W-:Y:S05]  /*73e0*/  @P5 BRA `(.L_x_294) ;  /* 0x00000000000c5947 */ /* 0x000fea0003800000 */
[----:B-1----:R-:W5:Y:S02]  /*73f0*/  LDG.E.U8 R23, desc[UR46][R186.64+0x80] ;  /* 0x0000802eba177981 */ /* 0x002f64000c1e1100 */
[----:B-----5:R-:W-:-:S05]  /*7400*/  PRMT R185, R23, 0x8880, RZ ;  /* 0x0000888017b97816 */ /* 0x020fca00000000ff */
[----:B------:R-:W-:-:S07]  /*7410*/  IMAD R185, R185, R184, RZ ;  /* 0x000000b8b9b97224 */ /* 0x000fce00078e02ff */
.L_x_294:
[----:B------:R-:W-:Y:S05]  /*7420*/  BSYNC B1 ;  /* 0x0000000000017941 */ /* 0x000fea0003800000 */
.L_x_293:
[----:B0-----:R-:W-:Y:S01]  /*7430*/  @!P5 IMAD R15, R40, R22, R185 ;  /* 0x00000016280fd224 */ /* 0x001fe200078e02b9 */
[----:B------:R-:W-:Y:S04]  /*7440*/  BSSY B1, `(.L_x_295) ;  /* 0x0000006000017945 */ /* 0x000fe80003800000 */
[----:B------:R0:W-:Y:S01]  /*7450*/  @!P5 STG.E.U8 desc[UR46][R4.64+0x80], R15 ;  /* 0x0000800f0400d986 */ /* 0x0001e2000c10112e */
[----:B------:R-:W-:Y:S05]  /*7460*/  @P6 BRA `(.L_x_296) ;  /* 0x00000000000c6947 */ /* 0x000fea0003800000 */
[----:B-1----:R-:W5:Y:S02]  /*7470*/  LDG.E.U8 R23, desc[UR46][R186.64+0x81] ;  /* 0x0000812eba177981 */ /* 0x002f64000c1e1100 */
[----:B-----5:R-:W-:-:S05]  /*7480*/  PRMT R185, R23, 0x8880, RZ ;  /* 0x0000888017b97816 */ /* 0x020fca00000000ff */
[----:B------:R-:W-:-:S07]  /*7490*/  IMAD R185, R185, R184, RZ ;  /* 0x000000b8b9b97224 */ /* 0x000fce00078e02ff */
.L_x_296:
[----:B------:R-:W-:Y:S05]  /*74a0*/  BSYNC B1 ;  /* 0x0000000000017941 */ /* 0x000fea0003800000 */
.L_x_295:
        /* <DEDUP_REMOVED lines=10> */
.L_x_298:
[----:B------:R-:W-:Y:S05]  /*7550*/  BSYNC B1 ;  /* 0x0000000000017941 */ /* 0x000fea0003800000 */
.L_x_297:
[----:B0-----:R-:W-:Y:S01]  /*7560*/  @!P4 IMAD R15, R42, R22, R185 ;  /* 0x000000162a0fc224 */ /* 0x001fe200078e02b9 */
[----:B------:R-:W-:Y:S04]  /*7570*/  BSSY B1, `(.L_x_299) ;  /* 0x0000006000017945 */ /* 0x000fe80003800000 */
[----:B------:R0:W-:Y:S01]  /*7580*/  @!P4 STG.E.U8 desc[UR46][R8.64+0x80], R15 ;  /* 0x0000800f0800c986 */ /* 0x0001e2000c10112e */
[----:B------:R-:W-:Y:S05]  /*7590*/  @P5 BRA `(.L_x_300) ;  /* 0x00000000000c5947 */ /* 0x000fea0003800000 */
[----:B-1----:R-:W5:Y:S02]  /*75a0*/  LDG.E.U8 R23, desc[UR46][R168.64+0x81] ;  /* 0x0000812ea8177981 */ /* 0x002f64000c1e1100 */
[----:B-----5:R-:W-:-:S05]  /*75b0*/  PRMT R185, R23, 0x8880, RZ ;  /* 0x0000888017b97816 */ /* 0x020fca00000000ff */
[----:B------:R-:W-:-:S07]  /*75c0*/  IMAD R185, R185, R184, RZ ;  /* 0x000000b8b9b97224 */ /* 0x000fce00078e02ff */
.L_x_300:
[----:B------:R-:W-:Y:S05]  /*75d0*/  BSYNC B1 ;  /* 0x0000000000017941 */ /* 0x000fea0003800000 */
.L_x_299:
[----:B------:R-:W-:Y:S01]  /*75e0*/  @!P5 IMAD R43, R43, R22, R185 ;  /* 0x000000162b2bd224 */ /* 0x000fe200078e02b9 */
[----:B------:R-:W-:Y:S04]  /*75f0*/  BSSY B1, `(.L_x_301) ;  /* 0x0000006000017945 */ /* 0x000fe80003800000 */
[----:B------:R0:W-:Y:S01]  /*7600*/  @!P5 STG.E.U8 desc[UR46][R8.64+0x81], R43 ;  /* 0x0000812b0800d986 */ /* 0x0001e2000c10112e */
[----:B------:R-:W-:Y:S05]  /*7610*/  @P6 BRA `(.L_x_302) ;  /* 0x00000000000c6947 */ /* 0x000fea0003800000 */
[----:B-1----:R-:W5:Y:S02]  /*7620*/  LDG.E.U8 R23, desc[UR46][R186.64+0x88] ;  /* 0x0000882eba177981 */ /* 0x002f64000c1e1100 */
[----:B-----5:R-:W-:-:S05]  /*7630*/  PRMT R185, R23, 0x8880, RZ ;  /* 0x0000888017b97816 */ /* 0x020fca00000000ff */
[----:B------:R-:W-:-:S07]  /*7640*/  IMAD R185, R185, R184, RZ ;  /* 0x000000b8b9b97224 */ /* 0x000fce00078e02ff */
.L_x_302:
[----:B------:R-:W-:Y:S05]  /*7650*/  BSYNC B1 ;  /* 0x0000000000017941 */ /* 0x000fea0003800000 */
.L_x_301:
        /* <DEDUP_REMOVED lines=10> */
.L_x_304:
[----:B------:R-:W-:Y:S05]  /*7700*/  BSYNC B1 ;  /* 0x0000000000017941 */ /* 0x000fea0003800000 */
.L_x_303:
[----:B------:R-:W-:Y:S01]  /*7710*/  @!P4 IMAD R45, R45, R22, R185 ;  /* 0x000000162d2dc224 */ /* 0x000fe200078e02b9 */
[----:B------:R-:W-:Y:S04]  /*7720*/  BSSY B1, `(.L_x_305) ;  /* 0x0000006000017945 */ /* 0x000fe80003800000 */
[----:B------:R0:W-:Y:S01]  /*7730*/  @!P4 STG.E.U8 desc[UR46][R4.64+0x89], R45 ;  /* 0x0000892d0400c986 */ /* 0x0001e2000c10112e */
[----:B------:R-:W-:Y:S05]  /*7740*/  @P5 BRA `(.L_x_306) ;  /* 0x00000000000c5947 */ /* 0x000fea0003800000 */
[----:B-1----:R-:W5:Y:S02]  /*7750*/  LDG.E.U8 R23, desc[UR46][R168.64+0x88] ;  /* 0x0000882ea8177981 */ /* 0x002f64000c1e1100 */
[----:B-----5:R-:W-:-:S05]  /*7760*/  PRMT R185, R23, 0x8880, RZ ;  /* 0x0000888017b97816 */ /* 0x020fca00000000ff */
[----:B------:R-:W-:-:S07]  /*7770*/  IMAD R185, R185, R184, RZ ;  /* 0x000000b8b9b97224 */ /* 0x000fce00078e02ff */
.L_x_306:
[----:B------:R-:W-:Y:S05]  /*7780*/  BSYNC B1 ;  /* 0x0000000000017941 */ /* 0x000fea0003800000 */
.L_x_305:
[----:B0-----:R-:W-:Y:S01]  /*7790*/  @!P5 IMAD R15, R46, R22, R185 ;  /* 0x000000162e0fd224 */ /* 0x001fe200078e02b9 */
[----:B------:R-:W-:Y:S04]  /*77a0*/  BSSY B1, `(.L_x_307) ;  /* 0x0000006000017945 */ /* 0x000fe80003800000 */
[----:B------:R0:W-:Y:S01]  /*77b0*/  @!P5 STG.E.U8 desc[UR46][R8.64+0x88], R15 ;  /* 0x0000880f0800d986 */ /* 0x0001e2000c10112e */
[----:B------:R-:W-:Y:S05]  /*77c0*/  @P6 BRA `(.L_x_308) ;  /* 0x00000000000c6947 */ /* 0x000fea0003800000 */
[----:B-1----:R-:W5:Y:S02]  /*77d0*/  LDG.E.U8 R23, desc[UR46][R168.64+0x89] ;  /* 0x0000892ea8177981 */ /* 0x002f64000c1e1100 */
[----:B-----5:R-:W-:-:S05]  /*77e0*/  PRMT R185, R23, 0x8880, RZ ;  /* 0x0000888017b97816 */ /* 0x020fca00000000ff */
[----:B------:R-:W-:-:S07]  /*77f0*/  IMAD R185, R185, R184, RZ ;  /* 0x000000b8b9b97224 */ /* 0x000fce00078e02ff */
.L_x_308:
[----:B------:R-:W-:Y:S05]  /*7800*/  BSYNC B1 ;  /* 0x0000000000017941 */ /* 0x000fea0003800000 */
.L_x_307:
        /* <DEDUP_REMOVED lines=10> */
.L_x_310:
[----:B------:R-:W-:Y:S05]  /*78b0*/  BSYNC B1 ;  /* 0x0000000000017941 */ /* 0x000fea0003800000 */
.L_x_309:
[----:B0-----:R-:W-:Y:S01]  /*78c0*/  @!P4 IMAD R15, R48, R22, R185 ;  /* 0x00000016300fc224 */ /* 0x001fe200078e02b9 */
[----:B------:R-:W-:Y:S04]  /*78d0*/  BSSY B1, `(.L_x_311) ;  /* 0x0000006000017945 */ /* 0x000fe80003800000 */
[----:B------:R0:W-:Y:S01]  /*78e0*/  @!P4 STG.E.U8 desc[UR46][R4.64+0x90], R15 ;  /* 0x0000900f0400c986 */ /* 0x0001e2000c10112e */
[----:B------:R-:W-:Y:S05]  /*78f0*/  @P5 BRA `(.L_x_312) ;  /* 0x00000000000c5947 */ /* 0x000fea0003800000 */
[----:B-1----:R-:W5:Y:S02]  /*7900*/  LDG.E.U8 R23, desc[UR46][R186.64+0x91] ;  /* 0x0000912eba177981 */ /* 0x002f64000c1e1100 */
[----:B-----5:R-:W-:-:S05]  /*7910*/  PRMT R185, R23, 0x8880, RZ ;  /* 0x0000888017b97816 */ /* 0x020fca00000000ff */
[----:B------:R-:W-:-:S07]  /*7920*/  IMAD R185, R185, R184, RZ ;  /* 0x000000b8b9b97224 */ /* 0x000fce00078e02ff */
.L_x_312:
[----:B------:R-:W-:Y:S05]  /*7930*/  BSYNC B1 ;  /* 0x0000000000017941 */ /* 0x000fea0003800000 */
.L_x_311:
[----:B------:R-:W-:Y:S01]  /*7940*/  @!P5 IMAD R49, R49, R22, R185 ;  /* 0x000000163131d224 */ /* 0x000fe200078e02b9 */
[----:B------:R-:W-:Y:S04]  /*7950*/  BSSY B1, `(.L_x_313) ;  /* 0x0000006000017945 */ /* 0x000fe80003800000 */
[----:B------:R0:W-:Y:S01]  /*7960*/  @!P5 STG.E.U8 desc[UR46][R4.64+0x91], R49 ;  /* 0x000091310400d986 */ /* 0x0001e2000c10112e */
[----:B------:R-:W-:Y:S05]  /*7970*/  @P6 BRA `(.L_x_314) ;  /* 0x00000000000c6947 */ /* 0x000fea0003800000 */
[----:B-1----:R-:W5:Y:S02]  /*7980*/  LDG.E.U8 R23, desc[UR46][R168.64+0x90] ;  /* 0x0000902ea8177981 */ /* 0x002f64000c1e1100 */
[----:B-----5:R-:W-:-:S05]  /*7990*/  PRMT R185, R23, 0x8880, RZ ;  /* 0x0000888017b97816 */ /* 0x020fca00000000ff */
[----:B------:R-:W-:-:S07]  /*79a0*/  IMAD R185, R185, R184, RZ ;  /* 0x000000b8b9b97224 */ /* 0x000fce00078e02ff */
.L_x_314:
[----:B------:R-:W-:Y:S05]  /*79b0*/  BSYNC B1 ;  /* 0x0000000000017941 */ /* 0x000fea0003800000 */
.L_x_313:
[C---:B------:R-:W-:Y:S01]  /*79c0*/  ISETP.LT.OR P5, PT, R3.reuse, 0x92, !P2 ;  /* 0x000000920300780c */ /* 0x040fe200057a1670 */
[----:B0-----:R-:W-:Y:S01]  /*79d0*/  @!P6 IMAD R15, R50, R22, R185 ;  /* 0x00000016320fe224 */ /* 0x001fe200078e02b9 */
[----:B------:R-:W-:Y:S01]  /*79e0*/  BSSY B1, `(.L_x_315) ;  /* 0x0000009000017945 */ /* 0x000fe20003800000 */
[----:B------:R-:W-:-:S03]  /*79f0*/  ISETP.LT.OR P4, PT, R3, 0x99, !P3 ;  /* 0x000000990300780c */ /* 0x000fc60005f81670 */
[----:B------:R0:W-:Y:S01]  /*7a00*/  @!P6 STG.E.U8 desc[UR46][R8.64+0x90], R15 ;  /* 0x0000900f0800e986 */ /* 0x0001e2000c10112e */
[C---:B------:R-:W-:Y:S02]  /*7a10*/  ISETP.LT.OR P6, PT, R3.reuse, 0x9a, !P3 ;  /* 0x0000009a0300780c */ /* 0x040fe40005fc1670 */
[----:B------:R-:W-:-:S04]  /*7a20*/  ISETP.LT.OR P3, PT, R3, 0x99, !P2 ;  /* 0x000000990300780c */ /* 0x000fc80005761670 */
[----:B------:R-:W-:Y:S09]  /*7a30*/  @P5 BRA `(.L_x_316) ;  /* 0x00000000000c5947 */ /* 0x000ff20003800000 */
[----:B-1----:R-:W5:Y:S02]  /*7a40*/  LDG.E.U8 R23, desc[UR46][R168.64+0x91] ;  /* 0x0000912ea8177981 */ /* 0x002f64000c1e1100 */
[----:B-----5:R-:W-:-:S05]  /*7a50*/  PRMT R185, R23, 0x8880, RZ ;  /* 0x0000888017b97816 */ /* 0x020fca00000000ff */
[----:B------:R-:W-:-:S07]  /*7a60*/  IMAD R185, R185, R184, RZ ;  /* 0x000000b8b9b97224 */ /* 0x000fce00078e02ff */
.L_x_316:
[----:B------:R-:W-:Y:S05]  /*7a70*/  BSYNC B1 ;  /* 0x0000000000017941 */ /* 0x000fea0003800000 */
.L_x_315:
[----:B------:R-:W-:Y:S01]  /*7a80*/  @!P5 IMAD R51, R51, R22, R185 ;  /* 0x000000163333d224 */ /* 0x000fe200078e02b9 */
[----:B------:R-:W-:Y:S04]  /*7a90*/  BSSY B1, `(.L_x_317) ;  /* 0x0000006000017945 */ /* 0x000fe80003800000 */
[----:B------:R0:W-:Y:S01]  /*7aa0*/  @!P5 STG.E.U8 desc[UR46][R8.64+0x91], R51 ;  /* 0x000091330800d986 */ /* 0x0001e2000c10112e */
[----:B------:R-:W-:Y:S05]  /*7ab0*/  @P4 BRA `(.L_x_318) ;  /* 0x00000000000c4947 */ /* 0x000fea0003800000 */
[----:B-1----:R-:W5:Y:S02]  /*7ac0*/  LDG.E.U8 R23, desc[UR46][R186.64+0x98] ;  /* 0x0000982eba177981 */ /* 0x002f64000c1e1100 */
[----:B-----5:R-:W-:-:S05]  /*7ad0*/  PRMT R185, R23, 0x8880, RZ ;  /* 0x0000888017b97816 */ /* 0x020fca00000000ff */
[----:B------:R-:W-:-:S07]  /*7ae0*/  IMAD R185, R185, R184, RZ ;  /* 0x000000b8b9b97224 */ /* 0x000fce00078e02ff */
.L_x_318:
[----:B------:R-:W-:Y:S05]  /*7af0*/  BSYNC B1 ;  /* 0x0000000000017941 */ /* 0x000fea0003800000 */
.L_x_317:
[----:B0-----:R-:W-:Y:S01]  /*7b00*/  @!P4 IMAD R15, R52, R22, R185 ;  /* 0x00000016340fc224 */ /* 0x001fe200078e02b9 */
[----:B------:R-:W-:Y:S04]  /*7b10*/  BSSY B1, `(.L_x_319) ;  /* 0x0000006000017945 */ /* 0x000fe80003800000 */
[----:B------:R0:W-:Y:S01]  /*7b20*/  @!P4 STG.E.U8 desc[UR46][R4.64+0x98], R15 ;  /* 0x0000980f0400c986 */ /* 0x0001e2000c10112e */
[----:B------:R-:W-:Y:S05]  /*7b30*/  @P6 BRA `(.L_x_320) ;  /* 0x00000000000c6947 */ /* 0x000fea0003800000 */
[----:B-1----:R-:W5:Y:S02]  /*7b40*/  LDG.E.U8 R23, desc[UR46][R186.64+0x99] ;  /* 0x0000992eba177981 */ /* 0x002f64000c1e1100 */
[----:B-----5:R-:W-:-:S05]  /*7b50*/  PRMT R185, R23, 0x8880, RZ ;  /* 0x0000888017b97816 */ /* 0x020fca00000000ff */
[----:B------:R-:W-:-:S07]  /*7b60*/  IMAD R185, R185, R184, RZ ;  /* 0x000000b8b9b97224 */ /* 0x000fce00078e02ff */
.L_x_320:
[----:B------:R-:W-:Y:S05]  /*7b70*/  BSYNC B1 ;  /* 0x0000000000017941 */ /* 0x000fea0003800000 */
.L_x_319:
[----:B------:R-:W-:Y:S01]  /*7b80*/  @!P6 IMAD R53, R53, R22, R185 ;  /* 0x000000163535e224 */ /* 0x000fe200078e02b9 */
[----:B------:R-:W-:Y:S04]  /*7b90*/  BSSY B1, `(.L_x_321) ;  /* 0x0000006000017945 */ /* 0x000fe80003800000 */
[----:B------:R0:W-:Y:S01]  /*7ba0*/  @!P6 STG.E.U8 desc[UR46][R4.64+0x99], R53 ;  /* 0x000099350400e986 */ /* 0x0001e2000c10112e */
[----:B------:R-:W-:Y:S05]  /*7bb0*/  @P3 BRA `(.L_x_322) ;  /* 0x00000000000c3947 */ /* 0x000fea0003800000 */
[----:B-1----:R-:W5:Y:S02]  /*7bc0*/  LDG.E.U8 R23, desc[UR46][R168.64+0x98] ;  /* 0x0000982ea8177981 */ /* 0x002f64000c1e1100 */
[----:B-----5:R-:W-:-:S05]  /*7bd0*/  PRMT R185, R23, 0x8880, RZ ;  /* 0x0000888017b97816 */ /* 0x020fca00000000ff */
[----:B------:R-:W-:-:S07]  /*7be0*/  IMAD R185, R185, R184, RZ ;  /* 0x000000b8b9b97224 */ /* 0x000fce00078e02ff */
.L_x_322:
[----:B------:R-:W-:Y:S05]  /*7bf0*/  BSYNC B1 ;  /* 0x0000000000017941 */ /* 0x000fea0003800000 */
.L_x_321:
[C---:B------:R-:W-:Y:S01]  /*7c00*/  ISETP.LT.OR P2, PT, R3.reuse, 0x9a, !P2 ;  /* 0x0000009a0300780c */ /* 0x040fe20005741670 */
[----:B0-2-4-:R-:W-:Y:S01]  /*7c10*/  @!P3 IMAD R5, R54, R22, R185 ;  /* 0x000000163605b224 */ /* 0x015fe200078e02b9 */
[----:B------:R-:W-:Y:S01]  /*7c20*/  BSSY B1, `(.L_x_323) ;  /* 0x000000a000017945 */ /* 0x000fe20003800000 */
[C---:B------:R-:W-:Y:S02]  /*7c30*/  ISETP.LT.OR P4, PT, R3.reuse, 0x81, !P1 ;  /* 0x000000810300780c */ /* 0x040fe40004f81670 */
[C---:B------:R-:W-:Y:S01]  /*7c40*/  ISETP.LT.OR P5, PT, R3.reuse, 0x82, !P1 ;  /* 0x000000820300780c */ /* 0x040fe20004fa1670 */
[----:B------:R0:W-:Y:S01]  /*7c50*/  @!P3 STG.E.U8 desc[UR46][R8.64+0x98], R5 ;  /* 0x000098050800b986 */ /* 0x0001e2000c10112e */
[C---:B------:R-:W-:Y:S02]  /*7c60*/  ISETP.LT.OR P6, PT, R3.reuse, 0x81, !P0 ;  /* 0x000000810300780c */ /* 0x040fe400047c1670 */
[----:B------:R-:W-:-:S04]  /*7c70*/  ISETP.LT.OR P3, PT, R3, 0x82, !P0 ;  /* 0x000000820300780c */ /* 0x000fc80004761670 */
[----:B------:R-:W-:Y:S09]  /*7c80*/  @P2 BRA `(.L_x_324) ;  /* 0x00000000000c2947 */ /* 0x000ff20003800000 */
[----:B-1----:R-:W2:Y:S02]  /*7c90*/  LDG.E.U8 R23, desc[UR46][R168.64+0x99] ;  /* 0x0000992ea8177981 */ /* 0x002ea4000c1e1100 */
[----:B--2---:R-:W-:-:S05]  /*7ca0*/  PRMT R185, R23, 0x8880, RZ ;  /* 0x0000888017b97816 */ /* 0x004fca00000000ff */
[----:B------:R-:W-:-:S07]  /*7cb0*/  IMAD R185, R185, R184, RZ ;  /* 0x000000b8b9b97224 */ /* 0x000fce00078e02ff */
.L_x_324:
[----:B------:R-:W-:Y:S05]  /*7cc0*/  BSYNC B1 ;  /* 0x0000000000017941 */ /* 0x000fea0003800000 */
.L_x_323:
[----:B------:R-:W-:Y:S01]  /*7cd0*/  @!P2 IMAD R55, R55, R22, R185 ;  /* 0x000000163737a224 */ /* 0x000fe200078e02b9 */
[----:B------:R-:W-:Y:S04]  /*7ce0*/  BSSY B1, `(.L_x_325) ;  /* 0x0000006000017945 */ /* 0x000fe80003800000 */
[----:B------:R2:W-:Y:S01]  /*7cf0*/  @!P2 STG.E.U8 desc[UR46][R8.64+0x99], R55 ;  /* 0x000099370800a986 */ /* 0x0005e2000c10112e */
[----:B------:R-:W-:Y:S05]  /*7d00*/  @P4 BRA `(.L_x_326) ;  /* 0x00000000000c4947 */ /* 0x000fea0003800000 */
[----:B-1----:R-:W4:Y:S02]  /*7d10*/  LDG.E.U8 R23, desc[UR46][R12.64+0x80] ;  /* 0x0000802e0c177981 */ /* 0x002f24000c1e1100 */
[----:B----4-:R-:W-:-:S05]  /*7d20*/  PRMT R185, R23, 0x8880, RZ ;  /* 0x0000888017b97816 */ /* 0x010fca00000000ff */
[----:B------:R-:W-:-:S07]  /*7d30*/  IMAD R185, R185, R184, RZ ;  /* 0x000000b8b9b97224 */ /* 0x000fce00078e02ff */
.L_x_326:
[----:B------:R-:W-:Y:S05]  /*7d40*/  BSYNC B1 ;  /* 0x0000000000017941 */ /* 0x000fea0003800000 */
.L_x_325:
[----:B0-----:R-:W-:Y:S01]  /*7d50*/  @!P4 IMAD R5, R24, R22, R185 ;  /* 0x000000161805c224 */ /* 0x001fe200078e02b9 */
[----:B------:R-:W-:Y:S04]  /*7d60*/  BSSY B1, `(.L_x_327) ;  /* 0x0000006000017945 */ /* 0x000fe80003800000 */
[----:B------:R0:W-:Y:S01]  /*7d70*/  @!P4 STG.E.U8 desc[UR46][R6.64+0x80], R5 ;  /* 0x000080050600c986 */ /* 0x0001e2000c10112e */
[----:B------:R-:W-:Y:S05]  /*7d80*/  @P5 BRA `(.L_x_328) ;  /* 0x00000000000c5947 */ /* 0x000fea0003800000 */
[----:B-1----:R-:W4:Y:S02]  /*7d90*/  LDG.E.U8 R23, desc[UR46][R12.64+0x81] ;  /* 0x0000812e0c177981 */ /* 0x002f24000c1e1100 */
[----:B----4-:R-:W-:-:S05]  /*7da0*/  PRMT R185, R23, 0x8880, RZ ;  /* 0x0000888017b97816 */ /* 0x010fca00000000ff */
[----:B------:R-:W-:-:S07]  /*7db0*/  IMAD R185, R185, R184, RZ ;  /* 0x000000b8b9b97224 */ /* 0x000fce00078e02ff */
.L_x_328:
[----:B------:R-:W-:Y:S05]  /*7dc0*/  BSYNC B1 ;  /* 0x0000000000017941 */ /* 0x000fea0003800000 */
.L_x_327:
[----:B------:R-:W-:Y:S01]  /*7dd0*/  @!P5 IMAD R25, R25, R22, R185 ;  /* 0x000000161919d224 */ /* 0x000fe200078e02b9 */
[----:B------:R-:W-:Y:S04]  /*7de0*/  BSSY B1, `(.L_x_329) ;  /* 0x0000006000017945 */ /* 0x000fe80003800000 */
[----:B------:R4:W-:Y:S01]  /*7df0*/  @!P5 STG.E.U8 desc[UR46][R6.64+0x81], R25 ;  /* 0x000081190600d986 */ /* 0x0009e2000c10112e */
[----:B------:R-:W-:Y:S05]  /*7e00*/  @P6 BRA `(.L_x_330) ;  /* 0x00000000000c6947 */ /* 0x000fea0003800000 */
[----:B-1----:R-:W5:Y:S02]  /*7e10*/  LDG.E.U8 R23, desc[UR46][R188.64+0x80] ;  /* 0x0000802ebc177981 */ /* 0x002f64000c1e1100 */
[----:B-----5:R-:W-:-:S05]  /*7e20*/  PRMT R185, R23, 0x8880, RZ ;  /* 0x0000888017b97816 */ /* 0x020fca00000000ff */
[----:B------:R-:W-:-:S07]  /*7e30*/  IMAD R185, R185, R184, RZ ;  /* 0x000000b8b9b97224 */ /* 0x000fce00078e02ff */
.L_x_330:
[----:B------:R-:W-:Y:S05]  /*7e40*/  BSYNC B1 ;  /* 0x0000000000017941 */ /* 0x000fea0003800000 */
.L_x_329:
[----:B0-----:R-:W-:Y:S01]  /*7e50*/  @!P6 IMAD R5, R26, R22, R185 ;  /* 0x000000161a05e224 */ /* 0x001fe200078e02b9 */
[----:B------:R-:W-:Y:S04]  /*7e60*/  BSSY B1, `(.L_x_331) ;  /* 0x0000006000017945 */ /* 0x000fe80003800000 */
[----:B------:R0:W-:Y:S01]  /*7e70*/  @!P6 STG.E.U8 desc[UR46][R10.64+0x80], R5 ;  /* 0x000080050a00e986 */ /* 0x0001e2000c10112e */
[----:B------:R-:W-:Y:S05]  /*7e80*/  @P3 BRA `(.L_x_332) ;  /* 0x00000000000c3947 */ /* 0x000fea0003800000 */
[----:B-1----:R-:W5:Y:S02]  /*7e90*/  LDG.E.U8 R23, desc[UR46][R188.64+0x81] ;  /* 0x0000812ebc177981 */ /* 0x002f64000c1e1100 */
[----:B-----5:R-:W-:-:S05]  /*7ea0*/  PRMT R185, R23, 0x8880, RZ ;  /* 0x0000888017b97816 */ /* 0x020fca00000000ff */
[----:B------:R-:W-:-:S07]  /*7eb0*/  IMAD R185, R185, R184, RZ ;  /* 0x000000b8b9b97224 */ /* 0x000fce00078e02ff */
.L_x_332:
[----:B------:R-:W-:Y:S05]  /*7ec0*/  BSYNC B1 ;  /* 0x0000000000017941 */ /* 0x000fea0003800000 */
.L_x_331:
        /* <DEDUP_REMOVED lines=12> */
.L_x_334:
[----:B------:R-:W-:Y:S05]  /*7f90*/  BSYNC B1 ;  /* 0x0000000000017941 */ /* 0x000fea0003800000 */
.L_x_333:
[----:B0-----:R-:W-:Y:S01]  /*7fa0*/  @!P5 IMAD R5, R28, R22, R185 ;  /* 0x000000161c05d224 */ /* 0x001fe200078e02b9 */
[----:B------:R-:W-:Y:S04]  /*7fb0*/  BSSY B1, `(.L_x_335) ;  /* 0x0000006000017945 */ /* 0x000fe80003800000 */
[----:B------:R0:W-:Y:S01]  /*7fc0*/  @!P5 STG.E.U8 desc[UR46][R6.64+0x88], R5 ;  /* 0x000088050600d986 */ /* 0x0001e2000c10112e */
[----:B------:R-:W-:Y:S05]  /*7fd0*/  @P2 BRA `(.L_x_336) ;  /* 0x00000000000c2947 */ /* 0x000fea0003800000 */
[----:B-1----:R-:W5:Y:S02]  /*7fe0*/  LDG.E.U8 R23, desc[UR46][R12.64+0x89] ;  /* 0x0000892e0c177981 */ /* 0x002f64000c1e1100 */
[----:B-----5:R-:W-:-:S05]  /*7ff0*/  PRMT R185, R23, 0x8880, RZ ;  /* 0x0000888017b97816 */ /* 0x020fca00000000ff */
[----:B------:R-:W-:-:S07]  /*8000*/  IMAD R185, R185, R184, RZ ;  /* 0x000000b8b9b97224 */ /* 0x000fce00078e02ff */
.L_x_336:
[----:B------:R-:W-:Y:S05]  /*8010*/  BSYNC B1 ;  /* 0x0000000000017941 */ /* 0x000fea0003800000 */
.L_x_335:
[----:B------:R-:W-:Y:S01]  /*8020*/  @!P2 IMAD R29, R29, R22, R185 ;  /* 0x000000161d1da224 */ /* 0x000fe200078e02b9 */
[----:B------:R-:W-:Y:S04]  /*8030*/  BSSY B1, `(.L_x_337) ;  /* 0x0000006000017945 */ /* 0x000fe80003800000 */
[----:B------:R0:W-:Y:S01]  /*8040*/  @!P2 STG.E.U8 desc[UR46][R6.64+0x89], R29 ;  /* 0x0000891d0600a986 */ /* 0x0001e2000c10112e */
[----:B------:R-:W-:Y:S05]  /*8050*/  @P3 BRA `(.L_x_338) ;  /* 0x00000000000c3947 */ /* 0x000fea0003800000 */
[----:B-1----:R-:W5:Y:S02]  /*8060*/  LDG.E.U8 R23, desc[UR46][R188.64+0x88] ;  /* 0x0000882ebc177981 */ /* 0x002f64000c1e1100 */
[----:B-----5:R-:W-:-:S05]  /*8070*/  PRMT R185, R23, 0x8880, RZ ;  /* 0x0000888017b97816 */ /* 0x020fca00000000ff */
[----:B------:R-:W-:-:S07]  /*8080*/  IMAD R185, R185, R184, RZ ;  /* 0x000000b8b9b97224 */ /* 0x000fce00078e02ff */
.L_x_338:
[----:B------:R-:W-:Y:S05]  /*8090*/  BSYNC B1 ;  /* 0x0000000000017941 */ /* 0x000fea0003800000 */
.L_x_337:
[----:B0-----:R-:W-:Y:S01]  /*80a0*/  @!P3 IMAD R5, R30, R22, R185 ;  /* 0x000000161e05b224 */ /* 0x001fe200078e02b9 */
[----:B------:R-:W-:Y:S04]  /*80b0*/  BSSY B1, `(.L_x_339) ;  /* 0x0000006000017945 */ /* 0x000fe80003800000 */
[----:B------:R0:W-:Y:S01]  /*80c0*/  @!P3 STG.E.U8 desc[UR46][R10.64+0x88], R5 ;  /* 0x000088050a00b986 */ /* 0x0001e2000c10112e */
[----:B------:R-:W-:Y:S05]  /*80d0*/  @P6 BRA `(.L_x_340) ;  /* 0x00000000000c6947 */ /* 0x000fea0003800000 */
[----:B-1----:R-:W5:Y:S02]  /*80e0*/  LDG.E.U8 R23, desc[UR46][R188.64+0x89] ;  /* 0x0000892ebc177981 */ /* 0x002f64000c1e1100 */
[----:B-----5:R-:W-:-:S05]  /*80f0*/  PRMT R185, R23, 0x8880, RZ ;  /* 0x0000888017b97816 */ /* 0x020fca00000000ff */
[----:B------:R-:W-:-:S07]  /*8100*/  IMAD R185, R185, R184, RZ ;  /* 0x000000b8b9b97224 */ /* 0x000fce00078e02ff */
.L_x_340:
[----:B------:R-:W-:Y:S05]  /*8110*/  BSYNC B1 ;  /* 0x0000000000017941 */ /* 0x000fea0003800000 */
.L_x_339:
[----:B------:R-:W-:Y:S01]  /*8120*/  @!P6 IMAD R31, R31, R22, R185 ;  /* 0x000000161f1fe224 */ /* 0x000fe200078e02b9 */
[----:B------:R-:W-:Y:S04]  /*8130*/  BSSY B1, `(.L_x_341) ;  /* 0x0000006000017945 */ /* 0x000fe80003800000 */
[----:B------:R0:W-:Y:S01]  /*8140*/  @!P6 STG.E.U8 desc[UR46][R10.64+0x89], R31 ;  /* 0x0000891f0a00e986 */ /* 0x0001e2000c10112e */
[----:B------:R-:W-:Y:S05]  /*8150*/  @P4 BRA `(.L_x_342) ;  /* 0x00000000000c4947 */ /* 0x000fea0003800000 */
[----:B-1----:R-:W5:Y:S02]  /*8160*/  LDG.E.U8 R23, desc[UR46][R12.64+0x90] ;  /* 0x0000902e0c177981 */ /* 0x002f64000c1e1100 */
[----:B-----5:R-:W-:-:S05]  /*8170*/  PRMT R185, R23, 0x8880, RZ ;  /* 0x0000888017b97816 */ /* 0x020fca00000000ff */
[----:B------:R-:W-:-:S07]  /*8180*/  IMAD R185, R185, R184, RZ ;  /* 0x000000b8b9b97224 */ /* 0x000fce00078e02ff */
.L_x_342:
[----:B------:R-:W-:Y:S05]  /*8190*/  BSYNC B1 ;  /* 0x0000000000017941 */ /* 0x000fea0003800000 */
.L_x_341:
[C---:B------:R-:W-:Y:S01]  /*81a0*/  ISETP.LT.OR P3, PT, R3.reuse, 0x92, !P1 ;  /* 0x000000920300780c */ /* 0x040fe20004f61670 */
[----:B0-----:R-:W-:Y:S01]  /*81b0*/  @!P4 IMAD R5, R32, R22, R185 ;  /* 0x000000162005c224 */ /* 0x001fe200078e02b9 */
[----:B------:R-:W-:Y:S01]  /*81c0*/  BSSY B1, `(.L_x_343) ;  /* 0x000000b000017945 */ /* 0x000fe20003800000 */
[C---:B------:R-:W-:Y:S02]  /*81d0*/  ISETP.LT.OR P2, PT, R3.reuse, 0x91, !P0 ;  /* 0x000000910300780c */ /* 0x040fe40004741670 */
[C---:B------:R-:W-:Y:S01]  /*81e0*/  ISETP.LT.OR P5, PT, R3.reuse, 0x92, !P0 ;  /* 0x000000920300780c */ /* 0x040fe200047a1670 */
[----:B------:R0:W-:Y:S01]  /*81f0*/  @!P4 STG.E.U8 desc[UR46][R6.64+0x90], R5 ;  /* 0x000090050600c986 */ /* 0x0001e2000c10112e */
[C---:B------:R-:W-:Y:S02]  /*8200*/  ISETP.LT.OR P4, PT, R3.reuse, 0x99, !P1 ;  /* 0x000000990300780c */ /* 0x040fe40004f81670 */
[C---:B------:R-:W-:Y:S02]  /*8210*/  ISETP.LT.OR P1, PT, R3.reuse, 0x9a, !P1 ;  /* 0x0000009a0300780c */ /* 0x040fe40004f21670 */
[----:B------:R-:W-:-:S02]  /*8220*/  ISETP.LT.OR P6, PT, R3, 0x99, !P0 ;  /* 0x000000990300780c */ /* 0x000fc400047c1670 */
[----:B------:R-:W-:Y:S11]  /*8230*/  @P3 BRA `(.L_x_344) ;  /* 0x00000000000c3947 */ /* 0x000ff60003800000 */
[----:B-1----:R-:W5:Y:S02]  /*8240*/  LDG.E.U8 R23, desc[UR46][R12.64+0x91] ;  /* 0x0000912e0c177981 */ /* 0x002f64000c1e1100 */
[----:B-----5:R-:W-:-:S05]  /*8250*/  PRMT R185, R23, 0x8880, RZ ;  /* 0x0000888017b97816 */ /* 0x020fca00000000ff */
[----:B------:R-:W-:-:S07]  /*8260*/  IMAD R185, R185, R184, RZ ;  /* 0x000000b8b9b97224 */ /* 0x000fce00078e02ff */
.L_x_344:
[----:B------:R-:W-:Y:S05]  /*8270*/  BSYNC B1 ;  /* 0x0000000000017941 */ /* 0x000fea0003800000 */
.L_x_343:
[----:B------:R-:W-:Y:S01]  /*8280*/  @!P3 IMAD R33, R33, R22, R185 ;  /* 0x000000162121b224 */ /* 0x000fe200078e02b9 */
[----:B------:R-:W-:Y:S04]  /*8290*/  BSSY B1, `(.L_x_345) ;  /* 0x0000006000017945 */ /* 0x000fe80003800000 */
[----:B------:R0:W-:Y:S01]  /*82a0*/  @!P3 STG.E.U8 desc[UR46][R6.64+0x91], R33 ;  /* 0x000091210600b986 */ /* 0x0001e2000c10112e */
[----:B------:R-:W-:Y:S05]  /*82b0*/  @P2 BRA `(.L_x_346) ;  /* 0x00000000000c2947 */ /* 0x000fea0003800000 */
[----:B-1----:R-:W5:Y:S02]  /*82c0*/  LDG.E.U8 R23, desc[UR46][R188.64+0x90] ;  /* 0x0000902ebc177981 */ /* 0x002f64000c1e1100 */
[----:B-----5:R-:W-:-:S05]  /*82d0*/  PRMT R185, R23, 0x8880, RZ ;  /* 0x0000888017b97816 */ /* 0x020fca00000000ff */
[----:B------:R-:W-:-:S07]  /*82e0*/  IMAD R185, R185, R184, RZ ;  /* 0x000000b8b9b97224 */ /* 0x000fce00078e02ff */
.L_x_346:
[----:B------:R-:W-:Y:S05]  /*82f0*/  BSYNC B1 ;  /* 0x0000000000017941 */ /* 0x000fea0003800000 */
.L_x_345:
[----:B0-----:R-:W-:Y:S01]  /*8300*/  @!P2 IMAD R5, R34, R22, R185 ;  /* 0x000000162205a224 */ /* 0x001fe200078e02b9 */
[----:B------:R-:W-:Y:S04]  /*8310*/  BSSY B1, `(.L_x_347) ;  /* 0x0000006000017945 */ /* 0x000fe80003800000 */
[----:B------:R0:W-:Y:S01]  /*8320*/  @!P2 STG.E.U8 desc[UR46][R10.64+0x90], R5 ;  /* 0x000090050a00a986 */ /* 0x0001e2000c10112e */
[----:B------:R-:W-:Y:S05]  /*8330*/  @P5 BRA `(.L_x_348) ;  /* 0x00000000000c5947 */ /* 0x000fea0003800000 */
[----:B-1----:R-:W5:Y:S02]  /*8340*/  LDG.E.U8 R23, desc[UR46][R188.64+0x91] ;  /* 0x0000912ebc177981 */ /* 0x002f64000c1e1100 */
[----:B-----5:R-:W-:-:S05]  /*8350*/  PRMT R185, R23, 0x8880, RZ ;  /* 0x0000888017b97816 */ /* 0x020fca00000000ff */
[----:B------:R-:W-:-:S07]  /*8360*/  IMAD R185, R185, R184, RZ ;  /* 0x000000b8b9b97224 */ /* 0x000fce00078e02ff */
.L_x_348:
[----:B------:R-:W-:Y:S05]  /*8370*/  BSYNC B1 ;  /* 0x0000000000017941 */ /* 0x000fea0003800000 */
.L_x_347:
[----:B------:R-:W-:Y:S01]  /*8380*/  @!P5 IMAD R35, R35, R22, R185 ;  /* 0x000000162323d224 */ /* 0x000fe200078e02b9 */
[----:B------:R-:W-:Y:S04]  /*8390*/  BSSY B1, `(.L_x_349) ;  /* 0x0000006000017945 */ /* 0x000fe80003800000 */
[----:B------:R0:W-:Y:S01]  /*83a0*/  @!P5 STG.E.U8 desc[UR46][R10.64+0x91], R35 ;  /* 0x000091230a00d986 */ /* 0x0001e2000c10112e */
[----:B------:R-:W-:Y:S05]  /*83b0*/  @P4 BRA `(.L_x_350) ;  /* 0x00000000000c4947 */ /* 0x000fea0003800000 */
[----:B-1----:R-:W5:Y:S02]  /*83c0*/  LDG.E.U8 R23, desc[UR46][R12.64+0x98] ;  /* 0x0000982e0c177981 */ /* 0x002f64000c1e1100 */
[----:B-----5:R-:W-:-:S05]  /*83d0*/  PRMT R185, R23, 0x8880, RZ ;  /* 0x0000888017b97816 */ /* 0x020fca00000000ff */
[----:B------:R-:W-:-:S07]  /*83e0*/  IMAD R185, R185, R184, RZ ;  /* 0x000000b8b9b97224 */ /* 0x000fce00078e02ff */
.L_x_350:
[----:B------:R-:W-:Y:S05]  /*83f0*/  BSYNC B1 ;  /* 0x0000000000017941 */ /* 0x000fea0003800000 */
.L_x_349:
[----:B0-----:R-:W-:Y:S01]  /*8400*/  @!P4 IMAD R5, R36, R22, R185 ;  /* 0x000000162405c224 */ /* 0x001fe200078e02b9 */
[----:B------:R-:W-:Y:S04]  /*8410*/  BSSY B1, `(.L_x_351) ;  /* 0x0000006000017945 */ /* 0x000fe80003800000 */
[----:B------:R0:W-:Y:S01]  /*8420*/  @!P4 STG.E.U8 desc[UR46][R6.64+0x98], R5 ;  /* 0x000098050600c986 */ /* 0x0001e2000c10112e */
[----:B------:R-:W-:Y:S05]  /*8430*/  @P1 BRA `(.L_x_352) ;  /* 0x00000000000c1947 */ /* 0x000fea0003800000 */
[----:B-1----:R-:W5:Y:S02]  /*8440*/  LDG.E.U8 R23, desc[UR46][R12.64+0x99] ;  /* 0x0000992e0c177981 */ /* 0x002f64000c1e1100 */
[----:B-----5:R-:W-:-:S05]  /*8450*/  PRMT R185, R23, 0x8880, RZ ;  /* 0x0000888017b97816 */ /* 0x020fca00000000ff */
[----:B------:R-:W-:-:S07]  /*8460*/  IMAD R185, R185, R184, RZ ;  /* 0x000000b8b9b97224 */ /* 0x000fce00078e02ff */
.L_x_352:
[----:B------:R-:W-:Y:S05]  /*8470*/  BSYNC B1 ;  /* 0x0000000000017941 */ /* 0x000fea0003800000 */
.L_x_351:
[----:B------:R-:W-:Y:S01]  /*8480*/  @!P1 IMAD R37, R37, R22, R185 ;  /* 0x0000001625259224 */ /* 0x000fe200078e02b9 */
[----:B------:R-:W-:Y:S04]  /*8490*/  BSSY B1, `(.L_x_353) ;  /* 0x0000006000017945 */ /* 0x000fe80003800000 */
[----:B------:R0:W-:Y:S01]  /*84a0*/  @!P1 STG.E.U8 desc[UR46][R6.64+0x99], R37 ;  /* 0x0000992506009986 */ /* 0x0001e2000c10112e */
[----:B------:R-:W-:Y:S05]  /*84b0*/  @P6 BRA `(.L_x_354) ;  /* 0x00000000000c6947 */ /* 0x000fea0003800000 */
[----:B-1----:R-:W5:Y:S02]  /*84c0*/  LDG.E.U8 R23, desc[UR46][R188.64+0x98] ;  /* 0x0000982ebc177981 */ /* 0x002f64000c1e1100 */
[----:B-----5:R-:W-:-:S05]  /*84d0*/  PRMT R185, R23, 0x8880, RZ ;  /* 0x0000888017b97816 */ /* 0x020fca00000000ff */
[----:B------:R-:W-:-:S07]  /*84e0*/  IMAD R185, R185, R184, RZ ;  /* 0x000000b8b9b97224 */ /* 0x000fce00078e02ff */
.L_x_354:
[----:B------:R-:W-:Y:S05]  /*84f0*/  BSYNC B1 ;  /* 0x0000000000017941 */ /* 0x000fea0003800000 */
.L_x_353:
[----:B0-----:R-:W-:Y:S01]  /*8500*/  @!P6 IMAD R5, R38, R22, R185 ;  /* 0x000000162605e224 */ /* 0x001fe200078e02b9 */
[----:B------:R-:W-:Y:S01]  /*8510*/  ISETP.LT.OR P0, PT, R3, 0x9a, !P0 ;  /* 0x0000009a0300780c */ /* 0x000fe20004701670 */
[----:B------:R-:W-:Y:S03]  /*8520*/  BSSY B1, `(.L_x_355) ;  /* 0x0000006000017945 */ /* 0x000fe60003800000 */
[----:B------:R0:W-:Y:S09]  /*8530*/  @!P6 STG.E.U8 desc[UR46][R10.64+0x98], R5 ;  /* 0x000098050a00e986 */ /* 0x0001f2000c10112e */
[----:B------:R-:W-:Y:S05]  /*8540*/  @P0 BRA `(.L_x_356) ;  /* 0x00000000000c0947 */ /* 0x000fea0003800000 */
[----:B-1----:R-:W5:Y:S02]  /*8550*/  LDG.E.U8 R23, desc[UR46][R188.64+0x99] ;  /* 0x0000992ebc177981 */ /* 0x002f64000c1e1100 */
[----:B-----5:R-:W-:-:S05]  /*8560*/  PRMT R185, R23, 0x8880, RZ ;  /* 0x0000888017b97816 */ /* 0x020fca00000000ff */
[----:B------:R-:W-:-:S07]  /*8570*/  IMAD R185, R185, R184, RZ ;  /* 0x000000b8b9b97224 */ /* 0x000fce00078e02ff */
.L_x_356:
[----:B------:R-:W-:Y:S05]  /*8580*/  BSYNC B1 ;  /* 0x0000000000017941 */ /* 0x000fea0003800000 */
.L_x_355:
[----:B------:R-:W-:Y:S01]  /*8590*/  IMAD R39, R39, R22, R185 ;  /* 0x0000001627277224 */ /* 0x000fe200078e02b9 */
[----:B------:R-:W-:Y:S06]  /*85a0*/  @P0 BRA `(.L_x_357) ;  /* 0x0000001c00980947 */ /* 0x000fec0003800000 */
[----:B------:R0:W-:Y:S01]  /*85b0*/  STG.E.U8 desc[UR46][R10.64+0x99], R39 ;  /* 0x000099270a007986 */ /* 0x0001e2000c10112e */
[----:B------:R-:W-:Y:S05]  /*85c0*/  BRA `(.L_x_357) ;  /* 0x0000001c00907947 */ /* 0x000fea0003800000 */
.L_x_36:
[C---:B------:R-:W-:Y:S02]  /*85d0*/  ISETP.GE.AND P2, PT, R0.reuse, 0x1, PT ;  /* 0x000000010000780c */ /* 0x040fe40003f46270 */
[----:B------:R-:W-:Y:S02]  /*85e0*/  ISETP.GE.AND P3, PT, R0, 0x9, PT ;  /* 0x000000090000780c */ /* 0x000fe40003f66270 */
[C---:B------:R-:W-:Y:S02]  /*85f0*/  ISETP.LT.OR P5, PT, R3.reuse, 0x1, !P2 ;  /* 0x000000010300780c */ /* 0x040fe400057a1670 */
[C---:B------:R-:W-:Y:S02]  /*8600*/  ISETP.LT.OR P1, PT, R3.reuse, 0x2, !P2 ;  /* 0x000000020300780c */ /* 0x040fe40005721670 */
[C---:B------:R-:W-:Y:S02]  /*8610*/  ISETP.LT.OR P6, PT, R3.reuse, 0x1, !P3 ;  /* 0x000000010300780c */ /* 0x040fe40005fc1670 */
[----:B------:R-:W-:-:S02]  /*8620*/  ISETP.LT.OR P4, PT, R3, 0x2, !P3 ;  /* 0x000000020300780c */ /* 0x000fc40005f81670 */
[----:B------:R-:W-:-:S05]  /*8630*/  ISETP.LT.OR P0, PT, R3, 0x9, !P2 ;  /* 0x000000090300780c */ /* 0x000fca0005701670 */
[-C--:B------:R-:W-:Y:S02]  /*8640*/  @!P5 IMAD R13, R168, R22.reuse, RZ ;  /* 0x00000016a80dd224 */ /* 0x080fe400078e02ff */
[-C--:B------:R-:W-:Y:S02]  /*8650*/  @!P1 IMAD R169, R169, R22.reuse, RZ ;  /* 0x00000016a9a99224 */ /* 0x080fe400078e02ff */
[-C--:B------:R-:W-:Y:S01]  /*8660*/  @!P6 IMAD R15, R170, R22.reuse, RZ ;  /* 0x00000016aa0fe224 */ /* 0x080fe200078e02ff */
[----:B------:R0:W-:Y:S01]  /*8670*/  @!P5 STG.E.U8 desc[UR46][R4.64], R13 ;  /* 0x0000000d0400d986 */ /* 0x0001e2000c10112e */
[----:B------:R-:W-:Y:S01]  /*8680*/  ISETP.LT.OR P5, PT, R3, 0xa, !P2 ;  /* 0x0000000a0300780c */ /* 0x000fe200057a1670 */
[-C--:B------:R-:W-:Y:S02]  /*8690*/  @!P4 IMAD R171, R171, R22.reuse, RZ ;  /* 0x00000016ababc224 */ /* 0x080fe400078e02ff */
[----:B------:R-:W-:Y:S01]  /*86a0*/  @!P0 IMAD R21, R172, R22, RZ ;  /* 0x00000016ac158224 */ /* 0x000fe200078e02ff */
[----:B------:R-:W-:Y:S01]  /*86b0*/  @!P1 STG.E.U8 desc[UR46][R4.64+0x1], R169 ;  /* 0x000001a904009986 */ /* 0x000fe2000c10112e */
[----:B------:R-:W-:-:S03]  /*86c0*/  ISETP.LT.OR P1, PT, R3, 0x9, !P3 ;  /* 0x000000090300780c */ /* 0x000fc60005f21670 */
[----:B------:R3:W-:Y:S01]  /*86d0*/  @!P6 STG.E.U8 desc[UR46][R8.64], R15 ;  /* 0x0000000f0800e986 */ /* 0x0007e2000c10112e */
[----:B------:R-:W-:-:S03]  /*86e0*/  ISETP.LT.OR P6, PT, R3, 0xa, !P3 ;  /* 0x0000000a0300780c */ /* 0x000fc60005fc1670 */
[----:B------:R-:W-:Y:S01]  /*86f0*/  @!P4 STG.E.U8 desc[UR46][R8.64+0x1], R171 ;  /* 0x000001ab0800c986 */ /* 0x000fe2000c10112e */
[-C--:B------:R-:W-:Y:S01]  /*8700*/  @!P5 IMAD R173, R173, R22.reuse, RZ ;  /* 0x00000016adadd224 */ /* 0x080fe200078e02ff */
[C---:B------:R-:W-:Y:S02]  /*8710*/  ISETP.LT.OR P4, PT, R3.reuse, 0x11, !P2 ;  /* 0x000000110300780c */ /* 0x040fe40005781670 */
[----:B------:R4:W-:Y:S01]  /*8720*/  @!P0 STG.E.U8 desc[UR46][R4.64+0x8], R21 ;  /* 0x0000081504008986 */ /* 0x0009e2000c10112e */
[C---:B------:R-:W-:Y:S01]  /*8730*/  ISETP.LT.OR P0, PT, R3.reuse, 0x12, !P2 ;  /* 0x000000120300780c */ /* 0x040fe20005701670 */
[-C--:B0-----:R-:W-:Y:S02]  /*8740*/  @!P1 IMAD R13, R174, R22.reuse, RZ ;  /* 0x00000016ae0d9224 */ /* 0x081fe400078e02ff */
[----:B------:R-:W-:Y:S01]  /*8750*/  @!P5 STG.E.U8 desc[UR46][R4.64+0x9], R173 ;  /* 0x000009ad0400d986 */ /* 0x000fe2000c10112e */
[----:B------:R-:W-:Y:S01]  /*8760*/  ISETP.LT.OR P5, PT, R3, 0x11, !P3 ;  /* 0x000000110300780c */ /* 0x000fe20005fa1670 */
[----:B------:R-:W-:-:S02]  /*8770*/  @!P6 IMAD R175, R175, R22, RZ ;  /* 0x00000016afafe224 */ /* 0x000fc400078e02ff */
[----:B------:R0:W-:Y:S01]  /*8780*/  @!P1 STG.E.U8 desc[UR46][R8.64+0x8], R13 ;  /* 0x0000080d08009986 */ /* 0x0001e2000c10112e */
[C---:B------:R-:W-:Y:S02]  /*8790*/  ISETP.LT.OR P1, PT, R3.reuse, 0x12, !P3 ;  /* 0x000000120300780c */ /* 0x040fe40005f21670 */
[-C--:B---3--:R-:W-:Y:S01]  /*87a0*/  @!P4 IMAD R15, R176, R22.reuse, RZ ;  /* 0x00000016b00fc224 */ /* 0x088fe200078e02ff */
[----:B------:R-:W-:Y:S01]  /*87b0*/  @!P6 STG.E.U8 desc[UR46][R8.64+0x9], R175 ;  /* 0x000009af0800e986 */ /* 0x000fe2000c10112e */
[----:B------:R-:W-:Y:S01]  /*87c0*/  ISETP.LT.OR P6, PT, R3, 0x19, !P2 ;  /* 0x000000190300780c */ /* 0x000fe200057c1670 */
[-C--:B------:R-:W-:Y:S02]  /*87d0*/  @!P0 IMAD R177, R177, R22.reuse, RZ ;  /* 0x00000016b1b18224 */ /* 0x080fe400078e02ff */
[----:B------:R3:W-:Y:S01]  /*87e0*/  @!P4 STG.E.U8 desc[UR46][R4.64+0x10], R15 ;  /* 0x0000100f0400c986 */ /* 0x0007e2000c10112e */
[----:B------:R-:W-:Y:S01]  /*87f0*/  ISETP.LT.OR P4, PT, R3, 0x1a, !P2 ;  /* 0x0000001a0300780c */ /* 0x000fe20005781670 */
[----:B----4-:R-:W-:-:S02]  /*8800*/  @!P5 IMAD R21, R178, R22, RZ ;  /* 0x00000016b215d224 */ /* 0x010fc400078e02ff */
[----:B------:R-:W-:Y:S01]  /*8810*/  @!P0 STG.E.U8 desc[UR46][R4.64+0x11], R177 ;  /* 0x000011b104008986 */ /* 0x000fe2000c10112e */
[----:B------:R-:W-:Y:S01]  /*8820*/  ISETP.LT.OR P0, PT, R3, 0x19, !P3 ;  /* 0x000000190300780c */ /* 0x000fe20005f01670 */
[-C--:B------:R-:W-:Y:S02]  /*8830*/  @!P1 IMAD R179, R179, R22.reuse, RZ ;  /* 0x00000016b3b39224 */ /* 0x080fe400078e02ff */
[----:B------:R4:W-:Y:S01]  /*8840*/  @!P5 STG.E.U8 desc[UR46][R8.64+0x10], R21 ;  /* 0x000010150800d986 */ /* 0x0009e2000c10112e */
[----:B------:R-:W-:Y:S01]  /*8850*/  ISETP.LT.OR P5, PT, R3, 0x1a, !P3 ;  /* 0x0000001a0300780c */ /* 0x000fe20005fa1670 */
[-C--:B0-----:R-:W-:Y:S02]  /*8860*/  @!P6 IMAD R13, R180, R22.reuse, RZ ;  /* 0x00000016b40de224 */ /* 0x081fe400078e02ff */
[----:B------:R-:W-:Y:S01]  /*8870*/  @!P1 STG.E.U8 desc[UR46][R8.64+0x11], R179 ;  /* 0x000011b308009986 */ /* 0x000fe2000c10112e */
[----:B------:R-:W-:Y:S01]  /*8880*/  ISETP.GE.AND P1, PT, R0, 0x81, PT ;  /* 0x000000810000780c */ /* 0x000fe20003f26270 */
[----:B------:R-:W-:-:S02]  /*8890*/  @!P4 IMAD R181, R181, R22, RZ ;  /* 0x00000016b5b5c224 */ /* 0x000fc400078e02ff */
[----:B------:R0:W-:Y:S01]  /*88a0*/  @!P6 STG.E.U8 desc[UR46][R4.64+0x18], R13 ;  /* 0x0000180d0400e986 */ /* 0x0001e2000c10112e */
[C---:B------:R-:W-:Y:S01]  /*88b0*/  ISETP.LT.OR P6, PT, R3.reuse, 0x1, !P1 ;  /* 0x000000010300780c */ /* 0x040fe20004fc1670 */
[-C--:B---3--:R-:W-:Y:S02]  /*88c0*/  @!P0 IMAD R15, R182, R22.reuse, RZ ;  /* 0x00000016b60f8224 */ /* 0x088fe400078e02ff */
[----:B------:R-:W-:Y:S01]  /*88d0*/  @!P4 STG.E.U8 desc[UR46][R4.64+0x19], R181 ;  /* 0x000019b50400c986 */ /* 0x000fe2000c10112e */
[----:B------:R-:W-:Y:S01]  /*88e0*/  ISETP.LT.OR P4, PT, R3, 0x2, !P1 ;  /* 0x000000020300780c */ /* 0x000fe20004f81670 */
[----:B------:R-:W-:Y:S02]  /*88f0*/  @!P5 IMAD R183, R183, R22, RZ ;  /* 0x00000016b7b7d224 */ /* 0x000fe400078e02ff */
[----:B------:R3:W-:Y:S01]  /*8900*/  @!P0 STG.E.U8 desc[UR46][R8.64+0x18], R15 ;  /* 0x0000180f08008986 */ /* 0x0007e2000c10112e */
[----:B------:R-:W-:-:S03]  /*8910*/  ISETP.GE.AND P0, PT, R0, 0x89, PT ;  /* 0x000000890000780c */ /* 0x000fc60003f06270 */
[----:B------:R-:W-:Y:S01]  /*8920*/  @!P5 STG.E.U8 desc[UR46][R8.64+0x19], R183 ;  /* 0x000019b70800d986 */ /* 0x000fe2000c10112e */
[----:B------:R-:W-:Y:S01]  /*8930*/  ISETP.LT.OR P5, PT, R3, 0x1, !P0 ;  /* 0x000000010300780c */ /* 0x000fe200047a1670 */
[----:B----4-:R-:W-:-:S04]  /*8940*/  @!P6 IMAD R21, R152, R22, RZ ;  /* 0x000000169815e224 */ /* 0x010fc800078e02ff */
[----:B------:R-:W-:Y:S01]  /*8950*/  @!P4 IMAD R153, R153, R22, RZ ;  /* 0x000000169999c224 */ /* 0x000fe200078e02ff */
[----:B------:R-:W-:Y:S01]  /*8960*/  @!P6 STG.E.U8 desc[UR46][R6.64], R21 ;  /* 0x000000150600e986 */ /* 0x000fe2000c10112e */
[----:B------:R-:W-:-:S03]  /*8970*/  ISETP.LT.OR P6, PT, R3, 0x2, !P0 ;  /* 0x000000020300780c */ /* 0x000fc600047c1670 */
[----:B------:R-:W-:Y:S01]  /*8980*/  @!P4 STG.E.U8 desc[UR46][R6.64+0x1], R153 ;  /* 0x000001990600c986 */ /* 0x000fe2000c10112e */
[----:B------:R-:W-:Y:S02]  /*8990*/  ISETP.LT.OR P4, PT, R3, 0x9, !P1 ;  /* 0x000000090300780c */ /* 0x000fe40004f81670 */
[----:B0-----:R-:W-:-:S05]  /*89a0*/  @!P5 IMAD R13, R154, R22, RZ ;  /* 0x000000169a0dd224 */ /* 0x001fca00078e02ff */
[----:B------:R0:W-:Y:S01]  /*89b0*/  @!P5 STG.E.U8 desc[UR46][R10.64], R13 ;  /* 0x0000000d0a00d986 */ /* 0x0001e2000c10112e */
[----:B------:R-:W-:Y:S01]  /*89c0*/  ISETP.LT.OR P5, PT, R3, 0xa, !P1 ;  /* 0x0000000a0300780c */ /* 0x000fe20004fa1670 */
[----:B------:R-:W-:-:S04]  /*89d0*/  @!P6 IMAD R155, R155, R22, RZ ;  /* 0x000000169b9be224 */ /* 0x000fc800078e02ff */
[----:B---3--:R-:W-:Y:S01]  /*89e0*/  @!P4 IMAD R15, R156, R22, RZ ;  /* 0x000000169c0fc224 */ /* 0x008fe200078e02ff */
[----:B------:R-:W-:Y:S01]  /*89f0*/  @!P6 STG.E.U8 desc[UR46][R10.64+0x1], R155 ;  /* 0x0000019b0a00e986 */ /* 0x000fe2000c10112e */
[----:B------:R-:W-:-:S03]  /*8a00*/  ISETP.LT.OR P6, PT, R3, 0x9, !P0 ;  /* 0x000000090300780c */ /* 0x000fc600047c1670 */
[----:B------:R3:W-:Y:S01]  /*8a10*/  @!P4 STG.E.U8 desc[UR46][R6.64+0x8], R15 ;  /* 0x0000080f0600c986 */ /* 0x0007e2000c10112e */
[----:B------:R-:W-:Y:S02]  /*8a20*/  ISETP.LT.OR P4, PT, R3, 0xa, !P0 ;  /* 0x0000000a0300780c */ /* 0x000fe40004781670 */
[----:B------:R-:W-:-:S05]  /*8a30*/  @!P5 IMAD R157, R157, R22, RZ ;  /* 0x000000169d9dd224 */ /* 0x000fca00078e02ff */
[----:B------:R-:W-:Y:S01]  /*8a40*/  @!P5 STG.E.U8 desc[UR46][R6.64+0x9], R157 ;  /* 0x0000099d0600d986 */ /* 0x000fe2000c10112e */
[----:B------:R-:W-:Y:S01]  /*8a50*/  ISETP.LT.OR P5, PT, R3, 0x11, !P1 ;  /* 0x000000110300780c */ /* 0x000fe20004fa1670 */
[----:B0-----:R-:W-:-:S04]  /*8a60*/  @!P6 IMAD R13, R158, R22, RZ ;  /* 0x000000169e0de224 */ /* 0x001fc800078e02ff */
[----:B------:R-:W-:Y:S01]  /*8a70*/  @!P4 IMAD R159, R159, R22, RZ ;  /* 0x000000169f9fc224 */ /* 0x000fe200078e02ff */
[----:B------:R0:W-:Y:S01]  /*8a80*/  @!P6 STG.E.U8 desc[UR46][R10.64+0x8], R13 ;  /* 0x0000080d0a00e986 */ /* 0x0001e2000c10112e */
[----:B------:R-:W-:-:S03]  /*8a90*/  ISETP.LT.OR P6, PT, R3, 0x12, !P1 ;  /* 0x000000120300780c */ /* 0x000fc60004fc1670 */
[----:B------:R-:W-:Y:S01]  /*8aa0*/  @!P4 STG.E.U8 desc[UR46][R10.64+0x9], R159 ;  /* 0x0000099f0a00c986 */ /* 0x000fe2000c10112e */
[----:B------:R-:W-:Y:S02]  /*8ab0*/  ISETP.LT.OR P4, PT, R3, 0x11, !P0 ;  /* 0x000000110300780c */ /* 0x000fe40004781670 */
[----:B---3--:R-:W-:-:S05]  /*8ac0*/  @!P5 IMAD R15, R160, R22, RZ ;  /* 0x00000016a00fd224 */ /* 0x008fca00078e02ff */
[----:B------:R3:W-:Y:S01]  /*8ad0*/  @!P5 STG.E.U8 desc[UR46][R6.64+0x10], R15 ;  /* 0x0000100f0600d986 */ /* 0x0007e2000c10112e */
[----:B------:R-:W-:Y:S01]  /*8ae0*/  ISETP.LT.OR P5, PT, R3, 0x12, !P0 ;  /* 0x000000120300780c */ /* 0x000fe200047a1670 */
[----:B------:R-:W-:-:S04]  /*8af0*/  @!P6 IMAD R161, R161, R22, RZ ;  /* 0x00000016a1a1e224 */ /* 0x000fc800078e02ff */
[----:B------:R-:W-:Y:S01]  /*8b00*/  @!P4 IMAD R21, R162, R22, RZ ;  /* 0x00000016a215c224 */ /* 0x000fe200078e02ff */
        /* <DEDUP_REMOVED lines=17> */
[----:B----4-:R-:W-:Y:S01]  /*8c20*/  @!P4 IMAD R21, R136, R22, RZ ;  /* 0x000000168815c224 */ /* 0x010fe200078e02ff */
        /* <DEDUP_REMOVED lines=318> */
[C---:B------:R-:W-:Y:S02]  /*a010*/  ISETP.LT.OR P4, PT, R3.reuse, 0x99, !P2 ;  /* 0x000000990300780c */ /* 0x040fe40005781670 */
[----:B---3--:R-:W-:Y:S01]  /*a020*/  @!P5 IMAD R15, R50, R22, RZ ;  /* 0x00000016320fd224 */ /* 0x008fe200078e02ff */
[----:B------:R-:W-:-:S04]  /*a030*/  ISETP.LT.OR P2, PT, R3, 0x9a, !P2 ;  /* 0x0000009a0300780c */ /* 0x000fc80005741670 */
[----:B------:R3:W-:Y:S01]  /*a040*/  @!P5 STG.E.U8 desc[UR46][R8.64+0x90], R15 ;  /* 0x0000900f0800d986 */ /* 0x0007e2000c10112e */
[----:B------:R-:W-:Y:S01]  /*a050*/  ISETP.LT.OR P5, PT, R3, 0x99, !P3 ;  /* 0x000000990300780c */ /* 0x000fe20005fa1670 */
[----:B------:R-:W-:Y:S01]  /*a060*/  @!P6 IMAD R51, R51, R22, RZ ;  /* 0x000000163333e224 */ /* 0x000fe200078e02ff */
[----:B------:R-:W-:-:S03]  /*a070*/  ISETP.LT.OR P3, PT, R3, 0x9a, !P3 ;  /* 0x0000009a0300780c */ /* 0x000fc60005f61670 */
[-C--:B----4-:R-:W-:Y:S01]  /*a080*/  @!P4 IMAD R21, R52, R22.reuse, RZ ;  /* 0x000000163415c224 */ /* 0x090fe200078e02ff */
[----:B------:R-:W-:Y:S01]  /*a090*/  @!P6 STG.E.U8 desc[UR46][R8.64+0x91], R51 ;  /* 0x000091330800e986 */ /* 0x000fe2000c10112e */
[----:B------:R-:W-:Y:S01]  /*a0a0*/  ISETP.LT.OR P6, PT, R3, 0x81, !P1 ;  /* 0x000000810300780c */ /* 0x000fe20004fc1670 */
[-C--:B------:R-:W-:Y:S02]  /*a0b0*/  @!P2 IMAD R53, R53, R22.reuse, RZ ;  /* 0x000000163535a224 */ /* 0x080fe400078e02ff */
[----:B------:R4:W-:Y:S01]  /*a0c0*/  @!P4 STG.E.U8 desc[UR46][R4.64+0x98], R21 ;  /* 0x000098150400c986 */ /* 0x0009e2000c10112e */
[C---:B------:R-:W-:Y:S02]  /*a0d0*/  ISETP.LT.OR P4, PT, R3.reuse, 0x82, !P1 ;  /* 0x000000820300780c */ /* 0x040fe40004f81670 */
[-C--:B0-----:R-:W-:Y:S01]  /*a0e0*/  @!P5 IMAD R13, R54, R22.reuse, RZ ;  /* 0x00000016360dd224 */ /* 0x081fe200078e02ff */
[----:B------:R0:W-:Y:S01]  /*a0f0*/  @!P2 STG.E.U8 desc[UR46][R4.64+0x99], R53 ;  /* 0x000099350400a986 */ /* 0x0001e2000c10112e */
[----:B------:R-:W-:Y:S01]  /*a100*/  ISETP.LT.OR P2, PT, R3, 0x81, !P0 ;  /* 0x000000810300780c */ /* 0x000fe20004741670 */
[----:B------:R-:W-:-:S02]  /*a110*/  @!P3 IMAD R55, R55, R22, RZ ;  /* 0x000000163737b224 */ /* 0x000fc400078e02ff */
[----:B------:R-:W-:Y:S01]  /*a120*/  @!P5 STG.E.U8 desc[UR46][R8.64+0x98], R13 ;  /* 0x0000980d0800d986 */ /* 0x000fe2000c10112e */
[C---:B------:R-:W-:Y:S01]  /*a130*/  ISETP.LT.OR P5, PT, R3.reuse, 0x82, !P0 ;  /* 0x000000820300780c */ /* 0x040fe200047a1670 */
[-C--:B---3--:R-:W-:Y:S02]  /*a140*/  @!P6 IMAD R15, R24, R22.reuse, RZ ;  /* 0x00000016180fe224 */ /* 0x088fe400078e02ff */
[----:B------:R3:W-:Y:S01]  /*a150*/  @!P3 STG.E.U8 desc[UR46][R8.64+0x99], R55 ;  /* 0x000099370800b986 */ /* 0x0007e2000c10112e */
[----:B------:R-:W-:Y:S01]  /*a160*/  ISETP.LT.OR P3, PT, R3, 0x89, !P1 ;  /* 0x000000890300780c */ /* 0x000fe20004f61670 */
[-C--:B------:R-:W-:Y:S02]  /*a170*/  @!P4 IMAD R25, R25, R22.reuse, RZ ;  /* 0x000000161919c224 */ /* 0x080fe400078e02ff */
[----:B------:R-:W-:Y:S01]  /*a180*/  @!P6 STG.E.U8 desc[UR46][R6.64+0x80], R15 ;  /* 0x0000800f0600e986 */ /* 0x000fe2000c10112e */
[----:B------:R-:W-:Y:S01]  /*a190*/  ISETP.LT.OR P6, PT, R3, 0x89, !P0 ;  /* 0x000000890300780c */ /* 0x000fe200047c1670 */
[----:B----4-:R-:W-:-:S02]  /*a1a0*/  @!P2 IMAD R21, R26, R22, RZ ;  /* 0x000000161a15a224 */ /* 0x010fc400078e02ff */
[----:B------:R-:W-:Y:S01]  /*a1b0*/  @!P4 STG.E.U8 desc[UR46][R6.64+0x81], R25 ;  /* 0x000081190600c986 */ /* 0x000fe2000c10112e */
[----:B------:R-:W-:Y:S01]  /*a1c0*/  ISETP.LT.OR P4, PT, R3, 0x8a, !P1 ;  /* 0x0000008a0300780c */ /* 0x000fe20004f81670 */
[-C--:B------:R-:W-:Y:S02]  /*a1d0*/  @!P5 IMAD R27, R27, R22.reuse, RZ ;  /* 0x000000161b1bd224 */ /* 0x080fe400078e02ff */
[----:B------:R-:W-:Y:S01]  /*a1e0*/  @!P2 STG.E.U8 desc[UR46][R10.64+0x80], R21 ;  /* 0x000080150a00a986 */ /* 0x000fe2000c10112e */
[C---:B------:R-:W-:Y:S01]  /*a1f0*/  ISETP.LT.OR P2, PT, R3.reuse, 0x8a, !P0 ;  /* 0x0000008a0300780c */ /* 0x040fe20004741670 */
[-C--:B0-----:R-:W-:Y:S02]  /*a200*/  @!P3 IMAD R5, R28, R22.reuse, RZ ;  /* 0x000000161c05b224 */ /* 0x081fe400078e02ff */
[----:B------:R-:W-:Y:S01]  /*a210*/  @!P5 STG.E.U8 desc[UR46][R10.64+0x81], R27 ;  /* 0x0000811b0a00d986 */ /* 0x000fe2000c10112e */
[----:B------:R-:W-:Y:S01]  /*a220*/  ISETP.LT.OR P5, PT, R3, 0x91, !P1 ;  /* 0x000000910300780c */ /* 0x000fe20004fa1670 */
[----:B---3--:R-:W-:-:S02]  /*a230*/  @!P6 IMAD R9, R30, R22, RZ ;  /* 0x000000161e09e224 */ /* 0x008fc400078e02ff */
[----:B------:R0:W-:Y:S01]  /*a240*/  @!P3 STG.E.U8 desc[UR46][R6.64+0x88], R5 ;  /* 0x000088050600b986 */ /* 0x0001e2000c10112e */
[----:B------:R-:W-:Y:S01]  /*a250*/  ISETP.LT.OR P3, PT, R3, 0x91, !P0 ;  /* 0x000000910300780c */ /* 0x000fe20004761670 */
[----:B------:R-:W-:-:S04]  /*a260*/  @!P4 IMAD R29, R29, R22, RZ ;  /* 0x000000161d1dc224 */ /* 0x000fc800078e02ff */
[-C--:B------:R-:W-:Y:S01]  /*a270*/  @!P2 IMAD R31, R31, R22.reuse, RZ ;  /* 0x000000161f1fa224 */ /* 0x080fe200078e02ff */
[----:B------:R-:W-:Y:S01]  /*a280*/  @!P4 STG.E.U8 desc[UR46][R6.64+0x89], R29 ;  /* 0x0000891d0600c986 */ /* 0x000fe2000c10112e */
[C---:B------:R-:W-:Y:S02]  /*a290*/  ISETP.LT.OR P4, PT, R3.reuse, 0x99, !P1 ;  /* 0x000000990300780c */ /* 0x040fe40004f81670 */
[----:B------:R-:W-:Y:S01]  /*a2a0*/  @!P5 IMAD R13, R32, R22, RZ ;  /* 0x00000016200dd224 */ /* 0x000fe200078e02ff */
[----:B------:R-:W-:Y:S01]  /*a2b0*/  @!P2 STG.E.U8 desc[UR46][R10.64+0x89], R31 ;  /* 0x0000891f0a00a986 */ /* 0x000fe2000c10112e */
[C---:B------:R-:W-:Y:S02]  /*a2c0*/  ISETP.LT.OR P2, PT, R3.reuse, 0x92, !P1 ;  /* 0x000000920300780c */ /* 0x040fe40004f41670 */
[C---:B------:R-:W-:Y:S01]  /*a2d0*/  ISETP.LT.OR P1, PT, R3.reuse, 0x9a, !P1 ;  /* 0x0000009a0300780c */ /* 0x040fe20004f21670 */
[----:B------:R3:W-:Y:S01]  /*a2e0*/  @!P6 STG.E.U8 desc[UR46][R10.64+0x88], R9 ;  /* 0x000088090a00e986 */ /* 0x0007e2000c10112e */
[----:B------:R-:W-:-:S03]  /*a2f0*/  ISETP.LT.OR P6, PT, R3, 0x92, !P0 ;  /* 0x000000920300780c */ /* 0x000fc600047c1670 */
[----:B------:R4:W-:Y:S01]  /*a300*/  @!P5 STG.E.U8 desc[UR46][R6.64+0x90], R13 ;  /* 0x0000900d0600d986 */ /* 0x0009e2000c10112e */
[C---:B------:R-:W-:Y:S01]  /*a310*/  ISETP.LT.OR P5, PT, R3.reuse, 0x99, !P0 ;  /* 0x000000990300780c */ /* 0x040fe200047a1670 */
[-C--:B0-----:R-:W-:Y:S01]  /*a320*/  @!P4 IMAD R5, R36, R22.reuse, RZ ;  /* 0x000000162405c224 */ /* 0x081fe200078e02ff */
[----:B------:R-:W-:Y:S01]  /*a330*/  ISETP.LT.OR P0, PT, R3, 0x9a, !P0 ;  /* 0x0000009a0300780c */ /* 0x000fe20004701670 */
[-C--:B------:R-:W-:Y:S02]  /*a340*/  @!P3 IMAD R3, R34, R22.reuse, RZ ;  /* 0x000000162203b224 */ /* 0x080fe400078e02ff */
[-C--:B------:R-:W-:Y:S02]  /*a350*/  @!P2 IMAD R33, R33, R22.reuse, RZ ;  /* 0x000000162121a224 */ /* 0x080fe400078e02ff */
[-C--:B------:R-:W-:Y:S02]  /*a360*/  @!P1 IMAD R37, R37, R22.reuse, RZ ;  /* 0x0000001625259224 */ /* 0x080fe400078e02ff */
[-C--:B------:R-:W-:Y:S01]  /*a370*/  @!P6 IMAD R35, R35, R22.reuse, RZ ;  /* 0x000000162323e224 */ /* 0x080fe200078e02ff */
[----:B------:R4:W-:Y:S03]  /*a380*/  @!P2 STG.E.U8 desc[UR46][R6.64+0x91], R33 ;  /* 0x000091210600a986 */ /* 0x0009e6000c10112e */
[-C--:B---3--:R-:W-:Y:S01]  /*a390*/  @!P5 IMAD R9, R38, R22.reuse, RZ ;  /* 0x000000162609d224 */ /* 0x088fe200078e02ff */
[----:B------:R4:W-:Y:S01]  /*a3a0*/  @!P3 STG.E.U8 desc[UR46][R10.64+0x90], R3 ;  /* 0x000090030a00b986 */ /* 0x0009e2000c10112e */
[----:B------:R-:W-:-:S03]  /*a3b0*/  @!P0 IMAD R39, R39, R22, RZ ;  /* 0x0000001627278224 */ /* 0x000fc600078e02ff */
[----:B------:R4:W-:Y:S04]  /*a3c0*/  @!P6 STG.E.U8 desc[UR46][R10.64+0x91], R35 ;  /* 0x000091230a00e986 */ /* 0x0009e8000c10112e */
[----:B------:R4:W-:Y:S04]  /*a3d0*/  @!P4 STG.E.U8 desc[UR46][R6.64+0x98], R5 ;  /* 0x000098050600c986 */ /* 0x0009e8000c10112e */
[----:B------:R4:W-:Y:S04]  /*a3e0*/  @!P1 STG.E.U8 desc[UR46][R6.64+0x99], R37 ;  /* 0x0000992506009986 */ /* 0x0009e8000c10112e */
[----:B------:R4:W-:Y:S04]  /*a3f0*/  @!P5 STG.E.U8 desc[UR46][R10.64+0x98], R9 ;  /* 0x000098090a00d986 */ /* 0x0009e8000c10112e */
[----:B------:R4:W-:Y:S02]  /*a400*/  @!P0 STG.E.U8 desc[UR46][R10.64+0x99], R39 ;  /* 0x000099270a008986 */ /* 0x0009e4000c10112e */
.L_x_357:
[----:B------:R-:W-:Y:S05]  /*a410*/  BSYNC B0 ;  /* 0x0000000000007941 */ /* 0x000fea0003800000 */
.L_x_35:
[----:B------:R-:W-:Y:S01]  /*a420*/  ULDC UR4, c[0x0][0xc] ;  /* 0x0000030000047ab9 */ /* 0x000fe20000000800 */
[----:B------:R-:W-:Y:S01]  /*a430*/  ULDC UR5, c[0x0][0x10] ;  /* 0x0000040000057ab9 */ /* 0x000fe20000000800 */
[----:B----4-:R-:W4:Y:S01]  /*a440*/  LDC R3, c[0x0][0x14] ;  /* 0x00000500ff037b82 */ /* 0x010f220000000800 */
[----:B------:R-:W-:Y:S01]  /*a450*/  UIMAD.WIDE.U32 UR4, UR4, UR5, URZ ;  /* 0x00000005040472a5 */ /* 0x000fe2000f8e003f */
[----:B------:R-:W-:Y:S01]  /*a460*/  PRMT R0, RZ, 0x7610, R0 ;  /* 0x00007610ff007816 */ /* 0x000fe20000000000 */
[----:B------:R-:W-:Y:S01]  /*a470*/  UMOV UR41, 0xffffffff ;  /* 0xffffffff00297882 */ /* 0x000fe20000000000 */
[----:B------:R-:W-:-:S03]  /*a480*/  UMOV UR42, 0xffffffff ;  /* 0xffffffff002a7882 */ /* 0x000fc60000000000 */
[----:B----4-:R-:W-:-:S04]  /*a490*/  IMAD.WIDE.U32 R16, R3, UR4, R16 ;  /* 0x0000000403107c25 */ /* 0x010fc8000f8e0010 */
[----:B------:R-:W-:Y:S01]  /*a4a0*/  IMAD R3, R3, UR5, RZ ;  /* 0x0000000503037c24 */ /* 0x000fe2000f8e02ff */
[----:B------:R-:W-:Y:S02]  /*a4b0*/  ULDC.64 UR4, c[0x0][0x650] ;  /* 0x0001940000047ab9 */ /* 0x000fe40000000a00 */
[----:B------:R-:W-:Y:S01]  /*a4c0*/  ISETP.GE.U32.AND P0, PT, R16, UR4, PT ;  /* 0x0000000410007c0c */ /* 0x000fe2000bf06070 */
[----:B------:R-:W-:-:S05]  /*a4d0*/  IMAD.IADD R17, R17, 0x1, R3 ;  /* 0x0000000111117824 */ /* 0x000fca00078e0203 */
[----:B------:R-:W-:-:S13]  /*a4e0*/  ISETP.GE.U32.AND.EX P0, PT, R17, UR5, PT, P0 ;  /* 0x0000000511007c0c */ /* 0x000fda000bf06100 */
[----:B------:R-:W-:Y:S05]  /*a4f0*/  @P0 BRA `(.L_x_358) ;  /* 0x0000000400880947 */ /* 0x000fea0003800000 */
[----:B------:R-:W4:Y:S01]  /*a500*/  S2UR UR6, SR_CTAID.X ;  /* 0x00000000000679c3 */ /* 0x000f220000002500 */
[----:B------:R-:W-:Y:S01]  /*a510*/  ULDC.64 UR12, c[0x0][0x628] ;  /* 0x00018a00000c7ab9 */ /* 0x000fe20000000a00 */
[----:B------:R-:W-:Y:S01]  /*a520*/  ULDC UR4, c[0x0][0x150] ;  /* 0x0000540000047ab9 */ /* 0x000fe20000000800 */
[----:B------:R-:W-:Y:S01]  /*a530*/  ISETP.NE.U32.AND P0, PT, RZ, UR12, PT ;  /* 0x0000000cff007c0c */ /* 0x000fe2000bf05070 */
[----:B------:R-:W-:Y:S01]  /*a540*/  ULDC UR15, c[0x0][0x630] ;  /* 0x00018c00000f7ab9 */ /* 0x000fe20000000800 */
[C---:B------:R-:W-:Y:S01]  /*a550*/  R2UR UR16, R16.reuse ;  /* 0x00000000101072ca */ /* 0x040fe200000e0000 */
[----:B------:R-:W-:Y:S01]  /*a560*/  ULDC UR19, c[0x0][0x154] ;  /* 0x0000550000137ab9 */ /* 0x000fe20000000800 */
[----:B------:R-:W-:Y:S01]  /*a570*/  ISETP.NE.AND.EX P0, PT, RZ, UR13, PT, P0 ;  /* 0x0000000dff007c0c */ /* 0x000fe2000bf05300 */
[----:B------:R-:W0:Y:S01]  /*a580*/  S2UR UR18, SR_CTAID.Y ;  /* 0x00000000001279c3 */ /* 0x000e220000002600 */
[----:B------:R-:W-:Y:S02]  /*a590*/  R2UR UR17, R17 ;  /* 0x00000000111172ca */ /* 0x000fe400000e0000 */
[----:B------:R-:W-:-:S02]  /*a5a0*/  R2UR UR10, R16 ;  /* 0x00000000100a72ca */ /* 0x000fc400000e0000 */
[----:B------:R-:W-:Y:S02]  /*a5b0*/  R2UR UR11, R17 ;  /* 0x00000000110b72ca */ /* 0x000fe400000e0000 */
[----:B----4-:R-:W-:-:S05]  /*a5c0*/  I2FP.F32.U32 R0, UR6 ;  /* 0x0000000600007c45 */ /* 0x010fca0008201000 */
[----:B------:R-:W-:-:S04]  /*a5d0*/  FMUL R0, R0, UR4 ;  /* 0x0000000400007c20 */ /* 0x000fc80008400000 */
[----:B------:R4:W0:Y:S01]  /*a5e0*/  F2I.U32.TRUNC.NTZ R3, R0 ;  /* 0x0000000000037305 */ /* 0x000822000020f000 */
        /* <DEDUP_REMOVED lines=13> */
.L_x_359:
[----:B------:R-:W-:Y:S01]  /*a6c0*/  USHF.R.U64 UR42, UR10, UR15, UR11 ;  /* 0x0000000f0a2a7299 */ /* 0x000fe2000800120b */
[----:B0---4-:R-:W-:Y:S01]  /*a6d0*/  I2FP.F32.U32 R0, UR18 ;  /* 0x0000001200007c45 */ /* 0x011fe20008201000 */
[----:B------:R-:W-:Y:S02]  /*a6e0*/  USHF.R.U32.HI UR4, URZ, UR15, UR11 ;  /* 0x0000000f3f047299 */ /* 0x000fe4000801160b */
[----:B------:R-:W-:Y:S02]  /*a6f0*/  UIADD3 UR10, UP0, URZ, -UR42, URZ ;  /* 0x8000002a3f0a7290 */ /* 0x000fe4000ff1e03f */
[----:B------:R-:W-:Y:S01]  /*a700*/  FMUL R0, R0, UR19 ;  /* 0x0000001300007c20 */ /* 0x000fe20008400000 */
[----:B------:R-:W-:Y:S01]  /*a710*/  ULDC.64 UR12, c[0x0][0x620] ;  /* 0x00018800000c7ab9 */ /* 0x000fe20000000a00 */
[----:B------:R-:W-:Y:S01]  /*a720*/  UIADD3.X UR4, URZ, ~UR4, URZ, UP0, !UPT ;  /* 0x800000043f047290 */ /* 0x000fe200087fe43f */
[----:B------:R-:W-:Y:S01]  /*a730*/  UMOV UR8, UR16 ;  /* 0x0000001000087c82 */ /* 0x000fe20008000000 */
[----:B------:R-:W-:-:S02]  /*a740*/  UMOV UR9, UR17 ;  /* 0x0000001100097c82 */ /* 0x000fc40008000000 */
[----:B------:R-:W-:Y:S01]  /*a750*/  UIMAD UR4, UR4, UR12, URZ ;  /* 0x0000000c040472a4 */ /* 0x000fe2000f8e023f */
[----:B------:R-:W0:Y:S01]  /*a760*/  F2I.U32.TRUNC.NTZ R0, R0 ;  /* 0x0000000000007305 */ /* 0x000e22000020f000 */
[----:B------:R-:W-:Y:S01]  /*a770*/  UIMAD.WIDE.U32 UR8, UR10, UR12, UR8 ;  /* 0x0000000c0a0872a5 */ /* 0x000fe2000f8e0008 */
[----:B------:R-:W-:Y:S01]  /*a780*/  R2UR UR12, R3 ;  /* 0x00000000030c72ca */ /* 0x000fe200000e0000 */
[----:B------:R-:W-:Y:S01]  /*a790*/  UIMAD UR10, UR10, UR13, UR4 ;  /* 0x0000000d0a0a72a4 */ /* 0x000fe2000f8e0204 */
[----:B------:R-:W-:Y:S01]  /*a7a0*/  ULDC UR11, c[0x0][0x618] ;  /* 0x00018600000b7ab9 */ /* 0x000fe20000000800 */
[----:B------:R-:W-:Y:S02]  /*a7b0*/  ULDC UR21, c[0x0][0x658] ;  /* 0x0001960000157ab9 */ /* 0x000fe40000000800 */
[----:B------:R-:W-:Y:S01]  /*a7c0*/  UIADD3 UR9, UR9, UR10, URZ ;  /* 0x0000000a09097290 */ /* 0x000fe2000fffe03f */
[----:B------:R-:W-:Y:S01]  /*a7d0*/  UMOV UR15, 0xffffffff ;  /* 0xffffffff000f7882 */ /* 0x000fe20000000000 */
[----:B------:R-:W-:Y:S01]  /*a7e0*/  ULDC.64 UR4, c[0x0][0x640] ;  /* 0x0001900000047ab9 */ /* 0x000fe20000000a00 */
[----:B------:R-:W-:Y:S01]  /*a7f0*/  USHF.L.U32 UR15, UR15, UR21, URZ ;  /* 0x000000150f0f7299 */ /* 0x000fe2000800063f */
[----:B------:R-:W-:Y:S01]  /*a800*/  ISETP.NE.U32.AND P0, PT, RZ, UR4, PT ;  /* 0x00000004ff007c0c */ /* 0x000fe2000bf05070 */
[----:B------:R-:W-:-:S02]  /*a810*/  USHF.R.U64 UR16, UR8, UR11, UR9 ;  /* 0x0000000b08107299 */ /* 0x000fc40008001209 */
[----:B------:R-:W-:Y:S01]  /*a820*/  USHF.R.U32.HI UR8, URZ, UR11, UR9 ;  /* 0x0000000b3f087299 */ /* 0x000fe20008011609 */
[----:B0-----:R-:W-:Y:S01]  /*a830*/  R2UR UR14, R0 ;  /* 0x00000000000e72ca */ /* 0x001fe200000e0000 */
[----:B------:R-:W-:Y:S01]  /*a840*/  ULDC UR17, c[0x0][0x608] ;  /* 0x0001820000117ab9 */ /* 0x000fe20000000800 */
[----:B------:R-:W-:Y:S01]  /*a850*/  ULOP3.LUT UR40, URZ, UR15, URZ, 0x33, !UPT ;  /* 0x0000000f3f287292 */ /* 0x000fe2000f8e333f */
[----:B------:R-:W-:Y:S01]  /*a860*/  ISETP.NE.AND.EX P0, PT, RZ, UR5, PT, P0 ;  /* 0x00000005ff007c0c */ /* 0x000fe2000bf05300 */
[----:B------:R-:W-:Y:S02]  /*a870*/  USHF.R.U64 UR15, UR16, UR17, UR8 ;  /* 0x00000011100f7299 */ /* 0x000fe40008001208 */
[----:B------:R-:W-:Y:S02]  /*a880*/  USHF.R.U32.HI UR8, URZ, UR17, UR8 ;  /* 0x000000113f087299 */ /* 0x000fe40008011608 */
[----:B------:R-:W-:Y:S02]  /*a890*/  UIADD3 UR12, -UR12, URZ, URZ ;  /* 0x0000003f0c0c7290 */ /* 0x000fe4000fffe13f */
[----:B------:R-:W-:Y:S01]  /*a8a0*/  USHF.R.U64 UR17, UR15, UR21, UR8 ;  /* 0x000000150f117299 */ /* 0x000fe20008001208 */
[----:B------:R-:W-:Y:S01]  /*a8b0*/  UMOV UR19, 0x1 ;  /* 0x0000000100137882 */ /* 0x000fe20000000000 */
[----:B------:R-:W-:Y:S01]  /*a8c0*/  ULDC UR13, c[0x0][0x144] ;  /* 0x00005100000d7ab9 */ /* 0x000fe20000000800 */
[----:B------:R-:W-:Y:S01]  /*a8d0*/  ULDC UR7, c[0x0][0x600] ;  /* 0x0001800000077ab9 */ /* 0x000fe20000000800 */
[----:B------:R-:W-:-:S02]  /*a8e0*/  USHF.L.U32 UR24, UR19, UR21, URZ ;  /* 0x0000001513187299 */ /* 0x000fc4000800063f */
[----:B------:R-:W-:Y:S02]  /*a8f0*/  USHF.R.U32.HI UR8, URZ, UR21, UR8 ;  /* 0x000000153f087299 */ /* 0x000fe40008011608 */
[----:B------:R-:W-:Y:S02]  /*a900*/  UIMAD UR21, UR13, UR12, UR6 ;  /* 0x0000000c0d1572a4 */ /* 0x000fe4000f8e0206 */
[----:B------:R-:W-:Y:S02]  /*a910*/  UIADD3 UR20, UR7, -0x1, URZ ;  /* 0xffffffff07147890 */ /* 0x000fe4000fffe03f */
[----:B------:R-:W-:Y:S01]  /*a920*/  UIADD3 UR19, -UR14, URZ, URZ ;  /* 0x0000003f0e137290 */ /* 0x000fe2000fffe13f */
[----:B------:R-:W-:Y:S01]  /*a930*/  ULDC UR25, c[0x0][0x148] ;  /* 0x0000520000197ab9 */ /* 0x000fe20000000800 */
[----:B------:R-:W-:Y:S01]  /*a940*/  ULDC UR22, c[0x0][0x648] ;  /* 0x0001920000167ab9 */ /* 0x000fe20000000800 */
[----:B------:R-:W-:Y:S01]  /*a950*/  ULDC UR23, c[0x0][0x638] ;  /* 0x00018e0000177ab9 */ /* 0x000fe20000000800 */
        /* <DEDUP_REMOVED lines=14> */
.L_x_360:
[----:B------:R-:W-:Y:S01]  /*aa40*/  UISETP.NE.AND UP0, UPT, UR39, URZ, UPT ;  /* 0x0000003f2700728c */ /* 0x000fe2000bf05270 */
[----:B------:R-:W-:Y:S01]  /*aa50*/  IMAD.MOV.U32 R0, RZ, RZ, 0x1 ;  /* 0x00000001ff007424 */ /* 0x000fe200078e00ff */
[----:B------:R-:W-:Y:S02]  /*aa60*/  USHF.R.U64 UR4, UR6, UR22, UR8 ;  /* 0x0000001606047299 */ /* 0x000fe40008001208 */
[----:B------:R-:W-:Y:S02]  /*aa70*/  ULOP3.LUT UR40, UR15, UR40, URZ, 0xc0, !UPT ;  /* 0x000000280f287292 */ /* 0x000fe4000f8ec03f */
[----:B------:R-:W-:Y:S02]  /*aa80*/  UIADD3 UR5, -UR4, URZ, URZ ;  /* 0x0000003f04057290 */ /* 0x000fe4000fffe13f */
[----:B------:R-:W-:Y:S02]  /*aa90*/  UIMAD UR40, UR24, UR4, UR40 ;  /* 0x00000004182872a4 */ /* 0x000fe4000f8e0228 */
[----:B------:R-:W-:-:S02]  /*aaa0*/  ULOP3.LUT UR16, UR16, UR20, URZ, 0xc0, !UPT ;  /* 0x0000001410107292 */ /* 0x000fc4000f8ec03f */
[----:B------:R-:W-:Y:S02]  /*aab0*/  @UP0 UIMAD UR21, UR25, UR19, UR18 ;  /* 0x00000013191502a4 */ /* 0x000fe4000f8e0212 */
[----:B------:R-:W-:-:S03]  /*aac0*/  UIMAD UR4, UR5, UR23, UR17 ;  /* 0x00000017050472a4 */ /* 0x000fc6000f8e0211 */
[----:B------:R-:W-:Y:S01]  /*aad0*/  ULDC UR5, c[0x0][0x610] ;  /* 0x0001840000057ab9 */ /* 0x000fe20000000800 */
[----:B------:R-:W-:Y:S02]  /*aae0*/  UIMAD UR4, UR4, UR7, UR16 ;  /* 0x00000007040472a4 */ /* 0x000fe4000f8e0210 */
[----:B------:R-:W-:-:S04]  /*aaf0*/  UIMAD UR40, UR40, UR5, UR21 ;  /* 0x00000005282872a4 */ /* 0x000fc8000f8e0215 */
[----:B------:R-:W-:Y:S02]  /*ab00*/  USEL UR41, UR4, UR40, !UP0 ;  /* 0x0000002804297287 */ /* 0x000fe4000c000000 */
[----:B------:R-:W-:-:S12]  /*ab10*/  USEL UR40, UR40, UR4, !UP0 ;  /* 0x0000000428287287 */ /* 0x000fd8000c000000 */
.L_x_358:
[----:B------:R-:W-:-:S13]  /*ab20*/  LOP3.LUT P0, RZ, R0, 0xff, RZ, 0xc0, !PT ;  /* 0x000000ff00ff7812 */ /* 0x000fda000780c0ff */
[----:B------:R-:W-:Y:S05]  /*ab30*/  @P0 BRA `(.L_x_361) ;  /* 0xffffff6800800947 */ /* 0x000fea000383ffff */
[----:B------:R-:W-:Y:S05]  /*ab40*/  EXIT ;  /* 0x000000000000794d */ /* 0x000fea0003800000 */
.L_x_8:
[----:B------:R-:W-:Y:S01]  /*ab50*/  ULDC.64 UR4, c[0x0][0x650] ;  /* 0x0001940000047ab9 */ /* 0x000fe20000000a00 */
[----:B------:R-:W-:Y:S01]  /*ab60*/  PRMT R0, RZ, 0x7610, R0 ;  /* 0x00007610ff007816 */ /* 0x000fe20000000000 */
[----:B------:R-:W-:Y:S01]  /*ab70*/  IMAD.MOV.U32 R4, RZ, RZ, -0x1 ;  /* 0xffffffffff047424 */ /* 0x000fe200078e00ff */
[----:B------:R-:W-:Y:S01]  /*ab80*/  ISETP.GE.U32.AND P0, PT, R16, UR4, PT ;  /* 0x0000000410007c0c */ /* 0x000fe2000bf06070 */
[----:B------:R-:W-:Y:S02]  /*ab90*/  IMAD.MOV.U32 R5, RZ, RZ, -0x1 ;  /* 0xffffffffff057424 */ /* 0x000fe400078e00ff */
[----:B------:R-:W-:Y:S01]  /*aba0*/  IMAD.MOV.U32 R8, RZ, RZ, -0x1 ;  /* 0xffffffffff087424 */ /* 0x000fe200078e00ff */
        /* <DEDUP_REMOVED lines=22> */
.L_x_363:
[----:B------:R-:W-:Y:S01]  /*ad10*/  USHF.R.U64 UR4, UR14, UR19, UR15 ;  /* 0x000000130e047299 */ /* 0x000fe2000800120f */
[----:B------:R-:W-:Y:S01]  /*ad20*/  R2UR UR7, R17 ;  /* 0x00000000110772ca */ /* 0x000fe200000e0000 */
[----:B------:R-:W-:Y:S02]  /*ad30*/  USHF.R.U32.HI UR5, URZ, UR19, UR15 ;  /* 0x000000133f057299 */ /* 0x000fe4000801160f */
[----:B------:R-:W-:Y:S01]  /*ad40*/  UIADD3 UR13, UP0, URZ, -UR4, URZ ;  /* 0x800000043f0d7290 */ /* 0x000fe2000ff1e03f */
[----:B------:R-:W-:Y:S01]  /*ad50*/  ULDC.64 UR14, c[0x0][0x620] ;  /* 0x00018800000e7ab9 */ /* 0x000fe20000000a00 */
[----:B------:R-:W-:Y:S02]  /*ad60*/  UMOV UR6, UR20 ;  /* 0x0000001400067c82 */ /* 0x000fe40008000000 */
[----:B------:R-:W-:Y:S02]  /*ad70*/  UIADD3.X UR5, URZ, ~UR5, URZ, UP0, !UPT ;  /* 0x800000053f057290 */ /* 0x000fe400087fe43f */
[----:B------:R-:W-:-:S02]  /*ad80*/  UISETP.NE.AND UP1, UPT, UR39, URZ, UPT ;  /* 0x0000003f2700728c */ /* 0x000fc4000bf25270 */
[----:B------:R-:W-:Y:S02]  /*ad90*/  UIMAD UR5, UR5, UR14, URZ ;  /* 0x0000000e050572a4 */ /* 0x000fe4000f8e023f */
[----:B------:R-:W-:Y:S02]  /*ada0*/  UIMAD.WIDE.U32 UR6, UR13, UR14, UR6 ;  /* 0x0000000e0d0672a5 */ /* 0x000fe4000f8e0006 */
[----:B------:R-:W-:Y:S01]  /*adb0*/  UIMAD UR5, UR13, UR15, UR5 ;  /* 0x0000000f0d0572a4 */ /* 0x000fe2000f8e0205 */
[----:B------:R-:W-:Y:S02]  /*adc0*/  ULDC UR14, c[0x0][0x608] ;  /* 0x00018200000e7ab9 */ /* 0x000fe40000000800 */
[----:B------:R-:W-:Y:S01]  /*add0*/  ULDC UR13, c[0x0][0x618] ;  /* 0x00018600000d7ab9 */ /* 0x000fe20000000800 */
[----:B------:R-:W-:Y:S01]  /*ade0*/  UIADD3 UR5, UR7, UR5, URZ ;  /* 0x0000000507057290 */ /* 0x000fe2000fffe03f */
[----:B------:R-:W-:Y:S01]  /*adf0*/  ULDC UR22, c[0x0][0x658] ;  /* 0x0001960000167ab9 */ /* 0x000fe20000000800 */
[----:B------:R-:W-:-:S02]  /*ae00*/  @UP1 UIMAD UR8, UR11, UR12, UR10 ;  /* 0x0000000c0b0812a4 */ /* 0x000fc4000f8e020a */
[----:B------:R-:W-:Y:S02]  /*ae10*/  USHF.R.U64 UR17, UR6, UR13, UR5 ;  /* 0x0000000d06117299 */ /* 0x000fe40008001205 */
[----:B------:R-:W-:Y:S01]  /*ae20*/  USHF.R.U32.HI UR5, URZ, UR13, UR5 ;  /* 0x0000000d3f057299 */ /* 0x000fe20008011605 */
[----:B------:R-:W-:Y:S01]  /*ae30*/  ULDC.64 UR6, c[0x0][0x640] ;  /* 0x0001900000067ab9 */ /* 0x000fe20000000a00 */
[----:B------:R-:W-:Y:S01]  /*ae40*/  UMOV UR10, 0xffffffff ;  /* 0xffffffff000a7882 */ /* 0x000fe20000000000 */
[----:B------:R-:W-:Y:S01]  /*ae50*/  ISETP.NE.U32.AND P0, PT, RZ, UR6, PT ;  /* 0x00000006ff007c0c */ /* 0x000fe2000bf05070 */
[----:B------:R-:W-:Y:S02]  /*ae60*/  USHF.R.U64 UR18, UR17, UR14, UR5 ;  /* 0x0000000e11127299 */ /* 0x000fe40008001205 */
[----:B------:R-:W-:Y:S01]  /*ae70*/  USHF.R.U32.HI UR5, URZ, UR14, UR5 ;  /* 0x0000000e3f057299 */ /* 0x000fe20008011605 */
[----:B------:R-:W-:Y:S01]  /*ae80*/  ISETP.NE.AND.EX P0, PT, RZ, UR7, PT, P0 ;  /* 0x00000007ff007c0c */ /* 0x000fe2000bf05300 */
[----:B------:R-:W-:-:S02]  /*ae90*/  USHF.L.U32 UR11, UR10, UR22, URZ ;  /* 0x000000160a0b7299 */ /* 0x000fc4000800063f */
[----:B------:R-:W-:Y:S01]  /*aea0*/  USHF.R.U64 UR19, UR18, UR22, UR5 ;  /* 0x0000001612137299 */ /* 0x000fe20008001205 */
[----:B------:R-:W-:Y:S01]  /*aeb0*/  ULDC UR20, c[0x0][0x600] ;  /* 0x0001800000147ab9 */ /* 0x000fe20000000800 */
[----:B------:R-:W-:Y:S02]  /*aec0*/  USHF.R.U32.HI UR10, URZ, UR22, UR5 ;  /* 0x000000163f0a7299 */ /* 0x000fe40008011605 */
[----:B------:R-:W-:Y:S02]  /*aed0*/  UIADD3 UR21, UR20, -0x1, URZ ;  /* 0xffffffff14157890 */ /* 0x000fe4000fffe03f */
[----:B------:R-:W-:Y:S01]  /*aee0*/  ULOP3.LUT UR26, URZ, UR11, URZ, 0x33, !UPT ;  /* 0x0000000b3f1a7292 */ /* 0x000fe2000f8e333f */
        /* <DEDUP_REMOVED lines=17> */
.L_x_364:
[----:B------:R-:W-:Y:S01]  /*b000*/  USHF.R.U64 UR6, UR5, UR23, UR10 ;  /* 0x0000001705067299 */ /* 0x000fe2000800120a */
[----:B------:R-:W-:Y:S01]  /*b010*/  IMAD.MOV.U32 R0, RZ, RZ, 0x1 ;  /* 0x00000001ff007424 */ /* 0x000fe200078e00ff */
[----:B------:R-:W-:Y:S01]  /*b020*/  USHF.L.U32 UR25, UR25, UR22, URZ ;  /* 0x0000001619197299 */ /* 0x000fe2000800063f */
[----:B------:R-:W-:Y:S01]  /*b030*/  IMAD.U32 R8, RZ, RZ, UR4 ;  /* 0x00000004ff087e24 */ /* 0x000fe2000f8e00ff */
[----:B------:R-:W-:Y:S02]  /*b040*/  ULOP3.LUT UR5, UR18, UR26, URZ, 0xc0, !UPT ;  /* 0x0000001a12057292 */ /* 0x000fe4000f8ec03f */
[----:B------:R-:W-:Y:S02]  /*b050*/  UIADD3 UR7, -UR6, URZ, URZ ;  /* 0x0000003f06077290 */ /* 0x000fe4000fffe13f */
[----:B------:R-:W-:Y:S02]  /*b060*/  UIMAD UR6, UR25, UR6, UR5 ;  /* 0x00000006190672a4 */ /* 0x000fe4000f8e0205 */
[----:B------:R-:W-:-:S02]  /*b070*/  ULOP3.LUT UR17, UR17, UR21, URZ, 0xc0, !UPT ;  /* 0x0000001511117292 */ /* 0x000fc4000f8ec03f */
[----:B------:R-:W-:Y:S02]  /*b080*/  UIMAD UR5, UR7, UR24, UR19 ;  /* 0x00000018070572a4 */ /* 0x000fe4000f8e0213 */
[----:B------:R-:W-:Y:S01]  /*b090*/  UISETP.NE.AND UP0, UPT, UR39, URZ, UPT ;  /* 0x0000003f2700728c */ /* 0x000fe2000bf05270 */
[----:B------:R-:W-:Y:S01]  /*b0a0*/  ULDC UR7, c[0x0][0x610] ;  /* 0x0001840000077ab9 */ /* 0x000fe20000000800 */
[----:B------:R-:W-:Y:S02]  /*b0b0*/  UIMAD UR5, UR5, UR20, UR17 ;  /* 0x00000014050572a4 */ /* 0x000fe4000f8e0211 */
[----:B------:R-:W-:-:S04]  /*b0c0*/  UIMAD UR8, UR6, UR7, UR8 ;  /* 0x00000007060872a4 */ /* 0x000fc8000f8e0208 */
[----:B------:R-:W-:Y:S02]  /*b0d0*/  USEL UR6, UR5, UR8, !UP0 ;  /* 0x0000000805067287 */ /* 0x000fe4000c000000 */
[----:B------:R-:W-:-:S04]  /*b0e0*/  USEL UR8, UR8, UR5, !UP0 ;  /* 0x0000000508087287 */ /* 0x000fc8000c000000 */
[----:B------:R-:W-:Y:S02]  /*b0f0*/  IMAD.U32 R5, RZ, RZ, UR6 ;  /* 0x00000006ff057e24 */ /* 0x000fe4000f8e00ff */
[----:B------:R-:W-:-:S07]  /*b100*/  IMAD.U32 R4, RZ, RZ, UR8 ;  /* 0x00000008ff047e24 */ /* 0x000fce000f8e00ff */
.L_x_362:
[----:B------:R-:W-:-:S08]  /*b110*/  NOP ;  /* 0x0000000000007918 */ /* 0x000fd00000000000 */
[----:B------:R-:W0:-:S00]  /*b120*/  USETMAXREG.DEALLOC.CTAPOOL 0x28 ;  /* 0x00000028000079c8 */ /* 0x000e0000080e0500 */
[----:B------:R-:W-:-:S13]  /*b130*/  ISETP.NE.AND P0, PT, RZ, UR9, PT ;  /* 0x00000009ff007c0c */ /* 0x000fda000bf05270 */
[----:B------:R-:W-:Y:S05]  /*b140*/  @P0 EXIT ;  /* 0x000000000000094d */ /* 0x000fea0003800000 */
[----:B0-----:R-:W-:Y:S01]  /*b150*/  LOP3.LUT P0, RZ, R0, 0xff, RZ, 0xc0, !PT ;  /* 0x000000ff00ff7812 */ /* 0x001fe2000780c0ff */
[----:B------:R-:W-:Y:S02]  /*b160*/  IMAD.MOV.U32 R0, RZ, RZ, 0x1 ;  /* 0x00000001ff007424 */ /* 0x000fe400078e00ff */
[----:B------:R-:W-:-:S10]  /*b170*/  IMAD.MOV.U32 R3, RZ, RZ, RZ ;  /* 0x000000ffff037224 */ /* 0x000fd400078e00ff */
[----:B------:R-:W-:Y:S05]  /*b180*/  @!P0 BRA `(.L_x_365) ;  /* 0x0000000c00588947 */ /* 0x000fea0003800000 */
[----:B------:R-:W0:Y:S01]  /*b190*/  S2UR UR4, SR_CgaCtaId ;  /* 0x00000000000479c3 */ /* 0x000e220000008800 */
[----:B------:R-:W-:Y:S01]  /*b1a0*/  ULDC UR5, c[0x0][0x28c] ;  /* 0x0000a30000057ab9 */ /* 0x000fe20000000800 */
[----:B------:R-:W-:Y:S01]  /*b1b0*/  ULDC UR6, c[0x0][0x600] ;  /* 0x0001800000067ab9 */ /* 0x000fe20000000800 */
[----:B------:R-:W-:Y:S01]  /*b1c0*/  UIADD3 UR11, UR5, 0x1f, URZ ;  /* 0x0000001f050b7890 */ /* 0x000fe2000fffe03f */
[----:B------:R-:W-:Y:S01]  /*b1d0*/  BSSY B0, `(.L_x_365) ;  /* 0x00000d1000007945 */ /* 0x000fe20003800000 */
[----:B------:R-:W-:Y:S01]  /*b1e0*/  ULDC UR9, c[0x0][0x658] ;  /* 0x0001960000097ab9 */ /* 0x000fe20000000800 */
[----:B------:R-:W-:Y:S01]  /*b1f0*/  UMOV UR12, 0x1 ;  /* 0x00000001000c7882 */ /* 0x000fe20000000000 */
[----:B------:R-:W-:Y:S01]  /*b200*/  UIADD3 UR5, UR6, -0x1, URZ ;  /* 0xffffffff06057890 */ /* 0x000fe2000fffe03f */
[----:B------:R-:W-:Y:S01]  /*b210*/  IMAD.MOV.U32 R10, RZ, RZ, 0x1 ;  /* 0x00000001ff0a7424 */ /* 0x000fe200078e00ff */
[----:B------:R-:W-:Y:S01]  /*b220*/  UMOV UR10, 0xffffffff ;  /* 0xffffffff000a7882 */ /* 0x000fe20000000000 */
[----:B------:R-:W-:Y:S01]  /*b230*/  USHF.L.U32 UR6, UR12, UR9, URZ ;  /* 0x000000090c067299 */ /* 0x000fe2000800063f */
[----:B------:R-:W-:Y:S01]  /*b240*/  IMAD.MOV.U32 R0, RZ, RZ, 0x1 ;  /* 0x00000001ff007424 */ /* 0x000fe200078e00ff */
[----:B------:R-:W-:Y:S01]  /*b250*/  USHF.R.S32.HI UR12, URZ, 0x1f, UR11 ;  /* 0x0000001f3f0c7899 */ /* 0x000fe2000801140b */
[----:B------:R-:W-:Y:S01]  /*b260*/  IMAD.MOV.U32 R3, RZ, RZ, RZ ;  /* 0x000000ffff037224 */ /* 0x000fe200078e00ff */
[----:B------:R-:W-:Y:S01]  /*b270*/  ULDC UR8, c[0x0][0xc] ;  /* 0x0000030000087ab9 */ /* 0x000fe20000000800 */
[----:B------:R-:W-:-:S02]  /*b280*/  USHF.L.U32 UR14, UR10, UR9, URZ ;  /* 0x000000090a0e7299 */ /* 0x000fc4000800063f */
[----:B------:R-:W-:Y:S01]  /*b290*/  ULEA.HI UR12, UR12, UR11, URZ, 0x5 ;  /* 0x0000000b0c0c7291 */ /* 0x000fe2000f8f283f */
[----:B------:R-:W-:Y:S01]  /*b2a0*/  ULDC UR9, c[0x0][0x10] ;  /* 0x0000040000097ab9 */ /* 0x000fe20000000800 */
[----:B------:R-:W-:Y:S01]  /*b2b0*/  ULDC UR10, c[0x0][0x14] ;  /* 0x00000500000a7ab9 */ /* 0x000fe20000000800 */
[----:B------:R-:W-:Y:S02]  /*b2c0*/  UIMAD.WIDE.U32 UR8, UR8, UR9, URZ ;  /* 0x00000009080872a5 */ /* 0x000fe4000f8e003f */
[----:B------:R-:W-:Y:S02]  /*b2d0*/  USHF.R.S32.HI UR13, URZ, 0x5, UR12 ;  /* 0x000000053f0d7899 */ /* 0x000fe4000801140c */
[----:B0-----:R-:W-:Y:S02]  /*b2e0*/  ULOP3.LUT UR4, UR4, 0x1, URZ, 0xc0, !UPT ;  /* 0x0000000104047892 */ /* 0x001fe4000f8ec03f */
[----:B------:R-:W-:Y:S02]  /*b2f0*/  UIMAD.WIDE.U32 UR24, UR8, UR10, URZ ;  /* 0x0000000a081872a5 */ /* 0x000fe4000f8e003f */
[----:B------:R-:W-:Y:S01]  /*b300*/  UIMAD UR15, UR9, UR10, URZ ;  /* 0x0000000a090f72a4 */ /* 0x000fe2000f8e023f */
[----:B------:R-:W-:Y:S01]  /*b310*/  UMOV UR7, 0xa00 ;  /* 0x00000a0000077882 */ /* 0x000fe20000000000 */
[----:B------:R-:W-:-:S02]  /*b320*/  ULOP3.LUT UR23, UR38, 0x2, URZ, 0xfc, !UPT ;  /* 0x0000000226177892 */ /* 0x000fc4000f8efc3f */
[----:B------:R-:W-:Y:S02]  /*b330*/  UIMAD UR7, UR4, UR7, 0x22200 ;  /* 0x00022200040774a4 */ /* 0x000fe4000f8e0207 */
[----:B------:R-:W-:Y:S02]  /*b340*/  ULOP3.LUT UR14, URZ, UR14, URZ, 0x33, !UPT ;  /* 0x0000000e3f0e7292 */ /* 0x000fe4000f8e333f */
[----:B------:R-:W-:Y:S02]  /*b350*/  UIADD3 UR15, UR25, UR15, URZ ;  /* 0x0000000f190f7290 */ /* 0x000fe4000fffe03f */
[----:B------:R-:W-:Y:S01]  /*b360*/  UIADD3 UR28, UR13, 0x1, URZ ;  /* 0x000000010d1c7890 */ /* 0x000fe2000fffe03f */
[----:B------:R-:W-:-:S11]  /*b370*/  ULDC.64 UR26, c[0x0][0x198] ;  /* 0x00006600001a7ab9 */ /* 0x000fd60000000a00 */
.L_x_376:
[----:B------:R-:W-:-:S03]  /*b380*/  UMOV UR8, 0xffffffff ;  /* 0xffffffff00087882 */ /* 0x000fc60000000000 */
[----:B------:R-:W-:Y:S05]  /*b390*/  BRA.DIV UR8, `(.L_x_366) ;  /* 0x0000001608947947 */ /* 0x000fea000b800000 */
[----:B------:R-:W-:-:S13]  /*b3a0*/  ELECT P6, URZ, PT ;  /* 0x00000000003f782f */ /* 0x000fda00038c0000 */
.L_x_400:
[----:B------:R-:W0:Y:S01]  /*b3b0*/  LDC R6, c[0x0][0x28c] ;  /* 0x0000a300ff067b82 */ /* 0x000e220000000800 */
[----:B------:R-:W-:Y:S01]  /*b3c0*/  BSSY B1, `(.L_x_367) ;  /* 0x000003a000017945 */ /* 0x000fe20003800000 */
[----:B0-----:R-:W-:-:S13]  /*b3d0*/  ISETP.LT.OR P6, PT, R6, 0x1, !P6 ;  /* 0x000000010600780c */ /* 0x001fda00077c1670 */
[----:B------:R-:W-:Y:S05]  /*b3e0*/  @P6 BRA `(.L_x_368) ;  /* 0x0000000000dc6947 */ /* 0x000fea0003800000 */
[----:B------:R-:W-:Y:S01]  /*b3f0*/  LEA R6, R5, UR4, 0x1 ;  /* 0x0000000405067c11 */ /* 0x000fe2000f8e08ff */
[----:B------:R-:W-:Y:S02]  /*b400*/  IMAD.SHL.U32 R11, R4, 0x100, RZ ;  /* 0x00000100040b7824 */ /* 0x000fe400078e00ff */
[----:B------:R-:W-:Y:S02]  /*b410*/  IMAD.MOV.U32 R14, RZ, RZ, RZ ;  /* 0x000000ffff0e7224 */ /* 0x000fe400078e00ff */
[----:B------:R-:W-:Y:S02]  /*b420*/  IMAD.U32 R15, RZ, RZ, UR28 ;  /* 0x0000001cff0f7e24 */ /* 0x000fe4000f8e00ff */
[----:B------:R-:W-:Y:S02]  /*b430*/  IMAD.MOV.U32 R4, RZ, RZ, R0 ;  /* 0x000000ffff047224 */ /* 0x000fe400078e0000 */
[----:B------:R-:W-:Y:S02]  /*b440*/  IMAD.MOV.U32 R5, RZ, RZ, R3 ;  /* 0x000000ffff057224 */ /* 0x000fe400078e0003 */
[----:B------:R-:W-:-:S07]  /*b450*/  IMAD R9, R6, 0x50, RZ ;  /* 0x0000005006097824 */ /* 0x000fce00078e02ff */
.L_x_371:
[----:B------:R-:W0:Y:S01]  /*b460*/  S2R R7, SR_CgaCtaId ;  /* 0x0000000000077919 */ /* 0x000e220000008800 */
[----:B------:R-:W-:Y:S02]  /*b470*/  MOV R6, 0x400 ;  /* 0x0000040000067802 */ /* 0x000fe40000000f00 */
[----:B------:R-:W-:Y:S02]  /*b480*/  LOP3.LUT P1, RZ, R2, 0x7f, RZ, 0xc0, !PT ;  /* 0x0000007f02ff7812 */ /* 0x000fe4000782c0ff */
[----:B0-----:R-:W-:Y:S02]  /*b490*/  LEA R12, R7, R6, 0x18 ;  /* 0x00000006070c7211 */ /* 0x001fe400078ec0ff */
[----:B------:R-:W-:-:S09]  /*b4a0*/  SHF.L.U32 R6, R4, 0x1f, RZ ;  /* 0x0000001f04067819 */ /* 0x000fd200000006ff */
[----:B------:R-:W0:Y:S01]  /*b4b0*/  @!P1 LDC R7, c[0x0][0x500] ;  /* 0x00014000ff079b82 */ /* 0x000e220000000800 */
[----:B------:R-:W-:-:S04]  /*b4c0*/  IMAD R13, R5, 0x8, R12 ;  /* 0x00000008050d7824 */ /* 0x000fc800078e020c */
[----:B------:R-:W1:Y:S02]  /*b4d0*/  SYNCS.PHASECHK.TRANS64.TRYWAIT P0, [R13+URZ+0x88], R6 ;  /* 0x000088060d0075a7 */ /* 0x000e64000800017f */
[----:B-1----:R-:W-:Y:S05]  /*b4e0*/  @!P0 BRA `(.L_x_369) ;  /* 0x0000001400608947 */ /* 0x002fea0003800000 */
.L_x_401:
[----:B------:R-:W-:Y:S01]  /*b4f0*/  UPRMT UR8, UR23, 0x9910, URZ ;  /* 0x0000991017087896 */ /* 0x000fe2000800003f */
[----:B0-----:R0:W-:Y:S03]  /*b500*/  @!P1 SYNCS.ARRIVE.TRANS64 RZ, [R13+URZ], R7 ;  /* 0x000000070dff99a7 */ /* 0x0011e6000800003f */
[----:B------:R-:W-:-:S06]  /*b510*/  UISETP.NE.AND UP0, UPT, UR8, 0x2, UPT ;  /* 0x000000020800788c */ /* 0x000fcc000bf05270 */
[----:B------:R-:W-:-:S13]  /*b520*/  PLOP3.LUT P0, PT, PT, PT, UP0, 0x80, 0x0 ;  /* 0x000000000000781c */ /* 0x000fda0003f0f008 */
[----:B0-----:R-:W-:Y:S05]  /*b530*/  @P0 BRA `(.L_x_370) ;  /* 0x0000000000040947 */ /* 0x001fea0003800000 */
[----:B------:R-:W-:Y:S01]  /*b540*/  BPT.TRAP 0x1 ;  /* 0x000000040000795c */ /* 0x000fe20000300000 */
.L_x_370:
[C---:B-1----:R-:W-:Y:S01]  /*b550*/  IMAD R6, R5.reuse, 0x2000, R12 ;  /* 0x0000200005067824 */ /* 0x042fe200078e020c */
[----:B------:R-:W-:Y:S01]  /*b560*/  R2UR UR11, R5 ;  /* 0x00000000050b72ca */ /* 0x000fe200000e0000 */
[----:B------:R-:W-:Y:S01]  /*b570*/  VIADD R15, R15, 0xffffffff ;  /* 0xffffffff0f0f7836 */ /* 0x000fe20000000000 */
[----:B------:R-:W-:Y:S01]  /*b580*/  R2UR UR20, R12 ;  /* 0x000000000c1472ca */ /* 0x000fe200000e0000 */
[----:B------:R-:W-:Y:S01]  /*b590*/  UIADD3 UR16, UP0, UR26, 0xf0, URZ ;  /* 0x000000f01a107890 */ /* 0x000fe2000ff1e03f */
[----:B------:R-:W-:Y:S01]  /*b5a0*/  R2UR UR8, R6 ;  /* 0x00000000060872ca */ /* 0x000fe200000e0000 */
[----:B------:R-:W-:Y:S01]  /*b5b0*/  UIADD3 UR30, UP1, UR26, 0x1f0, URZ ;  /* 0x000001f01a1e7890 */ /* 0x000fe2000ff3e03f */
[----:B------:R-:W-:Y:S01]  /*b5c0*/  R2UR UR21, R11 ;  /* 0x000000000b1572ca */ /* 0x000fe200000e0000 */
[----:B------:R-:W-:Y:S01]  /*b5d0*/  UIADD3.X UR17, URZ, UR27, URZ, UP0, !UPT ;  /* 0x0000001b3f117290 */ /* 0x000fe200087fe43f */
[----:B------:R-:W-:Y:S01]  /*b5e0*/  R2UR UR9, R13 ;  /* 0x000000000d0972ca */ /* 0x000fe200000e0000 */
[----:B------:R-:W-:Y:S01]  /*b5f0*/  VIADD R5, R5, 0x1 ;  /* 0x0000000105057836 */ /* 0x000fe20000000000 */
[----:B------:R-:W-:Y:S01]  /*b600*/  R2UR UR10, R14 ;  /* 0x000000000e0a72ca */ /* 0x000fe200000e0000 */
[----:B------:R-:W-:Y:S01]  /*b610*/  UIADD3.X UR31, URZ, UR27, URZ, UP1, !UPT ;  /* 0x0000001b3f1f7290 */ /* 0x000fe20008ffe43f */
[----:B------:R-:W-:Y:S01]  /*b620*/  R2UR UR12, R8 ;  /* 0x00000000080c72ca */ /* 0x000fe200000e0000 */
[----:B------:R-:W-:Y:S01]  /*b630*/  UIMAD UR11, UR11, 0x1400, UR7 ;  /* 0x000014000b0b78a4 */ /* 0x000fe2000f8e0207 */
[----:B------:R-:W-:Y:S01]  /*b640*/  R2UR UR22, R9 ;  /* 0x00000000091672ca */ /* 0x000fe200000e0000 */
[----:B------:R-:W-:Y:S01]  /*b650*/  UMOV UR18, 0x0 ;  /* 0x0000000000127882 */ /* 0x000fe20000000000 */
[----:B------:R-:W-:Y:S01]  /*b660*/  ISETP.GT.AND P1, PT, R15, 0x1, PT ;  /* 0x000000010f00780c */ /* 0x000fe20003f24270 */
[----:B------:R-:W-:Y:S01]  /*b670*/  UIADD3 UR8, UR8, 0x200, URZ ;  /* 0x0000020008087890 */ /* 0x000fe2000fffe03f */
[----:B------:R-:W-:Y:S01]  /*b680*/  ISETP.NE.AND P0, PT, R5, 0x11, PT ;  /* 0x000000110500780c */ /* 0x000fe20003f05270 */
[----:B------:R-:W-:Y:S01]  /*b690*/  UIADD3 UR20, UR20, UR11, URZ ;  /* 0x0000000b14147290 */ /* 0x000fe2000fffe03f */
[----:B------:R-:W-:Y:S01]  /*b6a0*/  VIADD R14, R14, 0x20 ;  /* 0x000000200e0e7836 */ /* 0x000fe20000000000 */
[----:B------:R-:W-:Y:S01]  /*b6b0*/  UMOV UR19, 0x10000000 ;  /* 0x1000000000137882 */ /* 0x000fe20000000000 */
[----:B------:R-:W-:Y:S01]  /*b6c0*/  UMOV UR11, UR21 ;  /* 0x00000015000b7c82 */ /* 0x000fe20008000000 */
[----:B------:R-:W-:Y:S01]  /*b6d0*/  UMOV UR29, 0x30000 ;  /* 0x00030000001d7882 */ /* 0x000fe20000000000 */
[----:B------:R-:W-:-:S02]  /*b6e0*/  SEL R7, RZ, 0x1, P0 ;  /* 0x00000001ff077807 */ /* 0x000fc40000000000 */
[----:B------:R0:W-:Y:S01]  /*b6f0*/  UTMALDG.3D [UR8], [UR16], desc[UR18] ;  /* 0x00001208100075b4 */ /* 0x0001e20008011000 */
[----:B------:R-:W-:Y:S02]  /*b700*/  SEL R5, R5, RZ, P0 ;  /* 0x000000ff05057207 */ /* 0x000fe40000000000 */
[----:B------:R-:W-:Y:S01]  /*b710*/  LOP3.LUT R4, R4, R7, RZ, 0x3c, !PT ;  /* 0x0000000704047212 */ /* 0x000fe200078e3cff */
[----:B0-----:R-:W-:Y:S01]  /*b720*/  UMOV UR8, UR20 ;  /* 0x0000001400087c82 */ /* 0x001fe20008000000 */
[----:B------:R-:W-:Y:S02]  /*b730*/  UMOV UR11, UR22 ;  /* 0x00000016000b7c82 */ /* 0x000fe40008000000 */
[----:B------:R0:W-:Y:S02]  /*b740*/  UTMALDG.3D.MULTICAST [UR8], [UR30], UR29, desc[UR18] ;  /* 0x000012081e0073b4 */ /* 0x0001e4000801181d */
[----:B0-----:R-:W-:Y:S05]  /*b750*/  @P1 BRA `(.L_x_371) ;  /* 0xfffffffc00401947 */ /* 0x001fea000383ffff */
.L_x_368:
[----:B------:R-:W-:Y:S05]  /*b760*/  BSYNC B1 ;  /* 0x0000000000017941 */ /* 0x000fea0003800000 */
.L_x_367:
[----:B------:R-:W-:Y:S01]  /*b770*/  LOP3.LUT P1, RZ, R10, 0xff, RZ, 0xc0, !PT ;  /* 0x000000ff0aff7812 */ /* 0x000fe2000782c0ff */
[----:B------:R-:W-:Y:S01]  /*b780*/  VIADD R6, R3, UR13 ;  /* 0x0000000d03067c36 */ /* 0x000fe20008000000 */
[----:B------:R-:W-:Y:S01]  /*b790*/  ULDC.64 UR8, c[0x0][0x650] ;  /* 0x0001940000087ab9 */ /* 0x000fe20000000a00 */
[----:B------:R-:W-:Y:S01]  /*b7a0*/  IMAD.U32 R7, RZ, RZ, UR13 ;  /* 0x0000000dff077e24 */ /* 0x000fe2000f8e00ff */
[----:B------:R-:W-:Y:S01]  /*b7b0*/  UISETP.GE.U32.AND UP0, UPT, UR13, 0x11, UPT ;  /* 0x000000110d00788c */ /* 0x000fe2000bf06070 */
[----:B------:R-:W-:Y:S01]  /*b7c0*/  BSSY B1, `(.L_x_372) ;  /* 0x000006f000017945 */ /* 0x000fe20003800000 */
[----:B------:R-:W-:Y:S01]  /*b7d0*/  ISETP.GT.U32.AND P0, PT, R6, 0x10, PT ;  /* 0x000000100600780c */ /* 0x000fe20003f04070 */
[----:B------:R-:W-:Y:S01]  /*b7e0*/  IMAD.MOV.U32 R8, RZ, RZ, -0x1 ;  /* 0xffffffffff087424 */ /* 0x000fe200078e00ff */
[----:B------:R-:W-:Y:S02]  /*b7f0*/  PRMT R10, RZ, 0x7610, R10 ;  /* 0x00007610ff0a7816 */ /* 0x000fe4000000000a */
[----:B------:R-:W-:-:S02]  /*b800*/  ISETP.LT.U32.AND P0, PT, R7, 0x11, P0 ;  /* 0x000000110700780c */ /* 0x000fc40000701070 */
[----:B------:R-:W-:Y:S01]  /*b810*/  PLOP3.LUT P2, PT, PT, PT, UP0, 0x80, 0x0 ;  /* 0x000000000000781c */ /* 0x000fe20003f4f008 */
[----:B------:R-:W0:Y:S01]  /*b820*/  @P1 S2R R4, SR_CgaCtaId ;  /* 0x0000000000041919 */ /* 0x000e220000008800 */
[----:B------:R-:W-:-:S04]  /*b830*/  @P1 MOV R3, 0x400 ;  /* 0x0000040000031802 */ /* 0x000fc80000000f00 */
[----:B0-----:R-:W-:Y:S01]  /*b840*/  @P1 LEA R3, R4, R3, 0x18 ;  /* 0x0000000304031211 */ /* 0x001fe200078ec0ff */
[----:B------:R-:W-:-:S03]  /*b850*/  IMAD.WIDE.U32 R4, R6, -0xf0f0f0f, RZ ;  /* 0xf0f0f0f106047825 */ /* 0x000fc600078e00ff */
[----:B------:R0:W-:Y:S01]  /*b860*/  @P1 SYNCS.ARRIVE.TRANS64.A1T0 RZ, [R3+URZ+0x128], RZ ;  /* 0x000128ff03ff19a7 */ /* 0x0001e2000810003f */
[----:B------:R-:W-:Y:S01]  /*b870*/  IADD3 R16, P1, R16, UR24, RZ ;  /* 0x0000001810107c10 */ /* 0x000fe2000ff3e0ff */
[----:B------:R-:W-:Y:S01]  /*b880*/  IMAD.MOV.U32 R4, RZ, RZ, -0x1 ;  /* 0xffffffffff047424 */ /* 0x000fe200078e00ff */
[----:B------:R-:W-:Y:S02]  /*b890*/  SHF.R.U32.HI R5, RZ, 0x4, R5 ;  /* 0x00000004ff057819 */ /* 0x000fe40000011605 */
[----:B------:R-:W-:Y:S02]  /*b8a0*/  IADD3.X R17, R17, UR15, RZ, P1, !PT ;  /* 0x0000000f11117c10 */ /* 0x000fe40008ffe4ff */
[----:B0-----:R-:W-:Y:S02]  /*b8b0*/  SEL R3, RZ, 0x1, !P0 ;  /* 0x00000001ff037807 */ /* 0x001fe40004000000 */
[----:B------:R-:W-:Y:S02]  /*b8c0*/  ISETP.GE.U32.AND P0, PT, R16, UR8, PT ;  /* 0x0000000810007c0c */ /* 0x000fe4000bf06070 */
[----:B------:R-:W-:Y:S01]  /*b8d0*/  LOP3.LUT R0, R0, R3, RZ, 0x3c, !PT ;  /* 0x0000000300007212 */ /* 0x000fe200078e3cff */
[----:B------:R-:W-:Y:S01]  /*b8e0*/  IMAD R3, R5, -0x11, R6 ;  /* 0xffffffef05037824 */ /* 0x000fe200078e0206 */
[----:B------:R-:W-:-:S02]  /*b8f0*/  ISETP.GE.U32.AND.EX P0, PT, R17, UR9, PT, P0 ;  /* 0x0000000911007c0c */ /* 0x000fc4000bf06100 */
[----:B------:R-:W-:Y:S01]  /*b900*/  @P2 LOP3.LUT R0, R0, 0x1, R5, 0x78, !PT ;  /* 0x0000000100002812 */ /* 0x000fe200078e7805 */
[----:B------:R-:W-:Y:S01]  /*b910*/  IMAD.MOV.U32 R5, RZ, RZ, -0x1 ;  /* 0xffffffffff057424 */ /* 0x000fe200078e00ff */
[----:B------:R-:W-:-:S09]  /*b920*/  PRMT R6, RZ, 0x7610, R6 ;  /* 0x00007610ff067816 */ /* 0x000fd20000000006 */
[----:B------:R-:W-:Y:S05]  /*b930*/  @P0 BRA `(.L_x_373) ;  /* 0x00000004005c0947 */ /* 0x000fea0003800000 */
[----:B------:R-:W-:Y:S01]  /*b940*/  ULDC.64 UR8, c[0x0][0x628] ;  /* 0x00018a0000087ab9 */ /* 0x000fe20000000a00 */
[----:B------:R-:W0:Y:S01]  /*b950*/  S2R R12, SR_CTAID.X ;  /* 0x00000000000c7919 */ /* 0x000e220000002500 */
[----:B------:R-:W-:Y:S01]  /*b960*/  ISETP.NE.U32.AND P0, PT, RZ, UR8, PT ;  /* 0x00000008ff007c0c */ /* 0x000fe2000bf05070 */
[----:B------:R-:W-:Y:S01]  /*b970*/  ULDC UR11, c[0x0][0x630] ;  /* 0x00018c00000b7ab9 */ /* 0x000fe20000000800 */
[----:B------:R-:W-:Y:S01]  /*b980*/  IMAD.MOV.U32 R4, RZ, RZ, R16 ;  /* 0x000000ffff047224 */ /* 0x000fe200078e0010 */
[----:B------:R-:W1:Y:S01]  /*b990*/  S2R R11, SR_CTAID.Y ;  /* 0x00000000000b7919 */ /* 0x000e620000002600 */
[----:B------:R-:W-:Y:S01]  /*b9a0*/  ISETP.NE.AND.EX P0, PT, RZ, UR9, PT, P0 ;  /* 0x00000009ff007c0c */ /* 0x000fe2000bf05300 */
[----:B------:R-:W-:-:S12]  /*b9b0*/  IMAD.MOV.U32 R5, RZ, RZ, R17 ;  /* 0x000000ffff057224 */ /* 0x000fd800078e0011 */
[----:B------:R-:W-:Y:S05]  /*b9c0*/  @!P0 BRA `(.L_x_374) ;  /* 0x0000000000288947 */ /* 0x000fea0003800000 */
[----:B------:R-:W-:Y:S02]  /*b9d0*/  ULDC UR10, c[0x0][0x634] ;  /* 0x00018d00000a7ab9 */ /* 0x000fe40000000800 */
[----:B------:R-:W-:-:S05]  /*b9e0*/  IADD3 R9, P0, R16, UR10, RZ ;  /* 0x0000000a10097c10 */ /* 0x000fca000ff1e0ff */
[----:B------:R-:W-:-:S04]  /*b9f0*/  IMAD.X R13, RZ, RZ, R17, P0 ;  /* 0x000000ffff0d7224 */ /* 0x000fc800000e0611 */
[----:B------:R-:W-:-:S04]  /*ba00*/  IMAD.WIDE.U32 R6, R13, UR8, RZ ;  /* 0x000000080d067c25 */ /* 0x000fc8000f8e00ff */
[----:B------:R-:W-:-:S04]  /*ba10*/  IMAD.WIDE.U32 R6, P0, R9, UR9, R6 ;  /* 0x0000000909067c25 */ /* 0x000fc8000f800006 */
[----:B------:R-:W-:-:S04]  /*ba20*/  IMAD.WIDE.U32 R8, R9, UR8, RZ ;  /* 0x0000000809087c25 */ /* 0x000fc8000f8e00ff */
[----:B------:R-:W-:Y:S01]  /*ba30*/  IMAD.X R5, RZ, RZ, RZ, P0 ;  /* 0x000000ffff057224 */ /* 0x000fe200000e06ff */
[----:B------:R-:W-:Y:S01]  /*ba40*/  IADD3 RZ, P0, R9, R6, RZ ;  /* 0x0000000609ff7210 */ /* 0x000fe20007f1e0ff */
[----:B------:R-:W-:-:S04]  /*ba50*/  IMAD.MOV.U32 R4, RZ, RZ, R7 ;  /* 0x000000ffff047224 */ /* 0x000fc800078e0007 */
[----:B------:R-:W-:-:S08]  /*ba60*/  IMAD.WIDE.U32.X R4, R13, UR9, R4, P0 ;  /* 0x000000090d047c25 */ /* 0x000fd000080e0404 */
.L_x_374:
[--C-:B------:R-:W-:Y:S01]  /*ba70*/  SHF.R.U64 R8, R4, UR11, R5.reuse ;  /* 0x0000000b04087c19 */ /* 0x100fe20008001205 */
[----:B------:R-:W-:Y:S01]  /*ba80*/  ULDC.64 UR8, c[0x0][0x620] ;  /* 0x0001880000087ab9 */ /* 0x000fe20000000a00 */
[----:B------:R-:W-:Y:S01]  /*ba90*/  SHF.R.U32.HI R4, RZ, UR11, R5 ;  /* 0x0000000bff047c19 */ /* 0x000fe20008011605 */
[----:B------:R-:W2:Y:S01]  /*baa0*/  LDC R19, c[0x0][0x144] ;  /* 0x00005100ff137b82 */ /* 0x000ea20000000800 */
[----:B------:R-:W-:Y:S01]  /*bab0*/  IADD3 R7, P0, RZ, -R8, RZ ;  /* 0x80000008ff077210 */ /* 0x000fe20007f1e0ff */
[----:B------:R-:W-:Y:S01]  /*bac0*/  ULDC.64 UR16, c[0x0][0x640] ;  /* 0x0001900000107ab9 */ /* 0x000fe20000000a00 */
[----:B------:R-:W-:Y:S01]  /*bad0*/  ULDC UR10, c[0x0][0x608] ;  /* 0x00018200000a7ab9 */ /* 0x000fe20000000800 */
[----:B------:R-:W-:Y:S02]  /*bae0*/  UISETP.NE.AND UP0, UPT, UR39, URZ, UPT ;  /* 0x0000003f2700728c */ /* 0x000fe4000bf05270 */
[----:B------:R-:W-:Y:S01]  /*baf0*/  IMAD.X R4, RZ, RZ, ~R4, P0 ;  /* 0x000000ffff047224 */ /* 0x000fe200000e0e04 */
[----:B------:R-:W-:Y:S01]  /*bb00*/  ISETP.NE.U32.AND P0, PT, RZ, UR16, PT ;  /* 0x00000010ff007c0c */ /* 0x000fe2000bf05070 */
[----:B------:R-:W3:Y:S02]  /*bb10*/  LDC R14, c[0x0][0x148] ;  /* 0x00005200ff0e7b82 */ /* 0x000ee40000000800 */
[----:B------:R-:W-:Y:S01]  /*bb20*/  IMAD R6, R4, UR8, RZ ;  /* 0x0000000804067c24 */ /* 0x000fe2000f8e02ff */
[----:B------:R-:W-:Y:S01]  /*bb30*/  ISETP.NE.AND.EX P0, PT, RZ, UR17, PT, P0 ;  /* 0x00000011ff007c0c */ /* 0x000fe2000bf05300 */
[----:B------:R-:W-:Y:S01]  /*bb40*/  IMAD.WIDE.U32 R4, R7, UR8, R16 ;  /* 0x0000000807047c25 */ /* 0x000fe2000f8e0010 */
[----:B------:R-:W-:Y:S01]  /*bb50*/  ULDC UR8, c[0x0][0x150] ;  /* 0x0000540000087ab9 */ /* 0x000fe20000000800 */
[----:B------:R-:W-:-:S02]  /*bb60*/  PLOP3.LUT P2, PT, PT, PT, UP0, 0x80, 0x0 ;  /* 0x000000000000781c */ /* 0x000fc40003f4f008 */
[----:B------:R-:W-:Y:S01]  /*bb70*/  IMAD R7, R7, UR9, R6 ;  /* 0x0000000907077c24 */ /* 0x000fe2000f8e0206 */
[----:B0-----:R-:W-:Y:S01]  /*bb80*/  I2FP.F32.U32 R6, R12 ;  /* 0x0000000c00067245 */ /* 0x001fe20000201000 */
[----:B------:R-:W-:Y:S02]  /*bb90*/  ULDC UR9, c[0x0][0x154] ;  /* 0x0000550000097ab9 */ /* 0x000fe40000000800 */
[----:B------:R-:W-:Y:S02]  /*bba0*/  IMAD.IADD R5, R5, 0x1, R7 ;  /* 0x0000000105057824 */ /* 0x000fe400078e0207 */
[----:B------:R-:W-:Y:S01]  /*bbb0*/  FMUL R6, R6, UR8 ;  /* 0x0000000806067c20 */ /* 0x000fe20008400000 */
[----:B------:R-:W-:Y:S02]  /*bbc0*/  ULDC UR8, c[0x0][0x618] ;  /* 0x0001860000087ab9 */ /* 0x000fe40000000800 */
[--C-:B------:R-:W-:Y:S02]  /*bbd0*/  SHF.R.U64 R9, R4, UR8, R5.reuse ;  /* 0x0000000804097c19 */ /* 0x100fe40008001205 */
[----:B-1----:R-:W-:Y:S01]  /*bbe0*/  I2FP.F32.U32 R4, R11 ;  /* 0x0000000b00047245 */ /* 0x002fe20000201000 */
[----:B------:R-:W0:Y:S04]  /*bbf0*/  F2I.U32.TRUNC.NTZ R6, R6 ;  /* 0x0000000600067305 */ /* 0x000e28000020f000 */
[----:B------:R-:W-:Y:S01]  /*bc00*/  FMUL R7, R4, UR9 ;  /* 0x0000000904077c20 */ /* 0x000fe20008400000 */
[----:B------:R-:W-:Y:S01]  /*bc10*/  SHF.R.U32.HI R4, RZ, UR8, R5 ;  /* 0x00000008ff047c19 */ /* 0x000fe20008011605 */
[----:B------:R-:W-:-:S02]  /*bc20*/  ULDC UR8, c[0x0][0x658] ;  /* 0x0001960000087ab9 */ /* 0x000fc40000000800 */
[----:B------:R1:W4:Y:S01]  /*bc30*/  F2I.U32.TRUNC.NTZ R20, R7 ;  /* 0x0000000700147305 */ /* 0x000322000020f000 */
[--C-:B------:R-:W-:Y:S02]  /*bc40*/  SHF.R.U64 R18, R9, UR10, R4.reuse ;  /* 0x0000000a09127c19 */ /* 0x100fe40008001204 */
[----:B------:R-:W-:-:S04]  /*bc50*/  SHF.R.U32.HI R5, RZ, UR10, R4 ;  /* 0x0000000aff057c19 */ /* 0x000fc80008011604 */
[--C-:B------:R-:W-:Y:S01]  /*bc60*/  SHF.R.U64 R13, R18, UR8, R5.reuse ;  /* 0x00000008120d7c19 */ /* 0x100fe20008001205 */
[----:B0-----:R-:W-:Y:S01]  /*bc70*/  IMAD.MOV R6, RZ, RZ, -R6 ;  /* 0x000000ffff067224 */ /* 0x001fe200078e0a06 */
[----:B------:R-:W-:-:S03]  /*bc80*/  SHF.R.U32.HI R15, RZ, UR8, R5 ;  /* 0x00000008ff0f7c19 */ /* 0x000fc60008011605 */
[----:B--2---:R-:W-:Y:S02]  /*bc90*/  IMAD R19, R19, R6, R12 ;  /* 0x0000000613137224 */ /* 0x004fe400078e020c */
[----:B------:R-:W-:Y:S02]  /*bca0*/  IMAD.MOV.U32 R4, RZ, RZ, R13 ;  /* 0x000000ffff047224 */ /* 0x000fe400078e000d */
[----:B------:R-:W-:Y:S01]  /*bcb0*/  IMAD.MOV.U32 R5, RZ, RZ, R15 ;  /* 0x000000ffff057224 */ /* 0x000fe200078e000f */
[----:B-1--4-:R-:W-:Y:S06]  /*bcc0*/  @!P0 BRA `(.L_x_375) ;  /* 0x0000000000288947 */ /* 0x012fec0003800000 */
[----:B------:R-:W-:Y:S02]  /*bcd0*/  ULDC UR8, c[0x0][0x64c] ;  /* 0x0001930000087ab9 */ /* 0x000fe40000000800 */
[----:B------:R-:W-:-:S05]  /*bce0*/  IADD3 R5, P0, R13, UR8, RZ ;  /* 0x000000080d057c10 */ /* 0x000fca000ff1e0ff */
[----:B------:R-:W-:-:S04]  /*bcf0*/  IMAD.X R15, RZ, RZ, R15, P0 ;  /* 0x000000ffff0f7224 */ /* 0x000fc800000e060f */
[----:B------:R-:W-:-:S04]  /*bd00*/  IMAD.WIDE.U32 R6, R15, UR16, RZ ;  /* 0x000000100f067c25 */ /* 0x000fc8000f8e00ff */
[----:B------:R-:W-:-:S04]  /*bd10*/  IMAD.WIDE.U32 R6, P0, R5, UR17, R6 ;  /* 0x0000001105067c25 */ /* 0x000fc8000f800006 */
[----:B------:R-:W-:-:S04]  /*bd20*/  IMAD.WIDE.U32 R4, R5, UR16, RZ ;  /* 0x0000001005047c25 */ /* 0x000fc8000f8e00ff */
[----:B------:R-:W-:Y:S01]  /*bd30*/  IMAD.MOV.U32 R4, RZ, RZ, R7 ;  /* 0x000000ffff047224 */ /* 0x000fe200078e0007 */
[----:B------:R-:W-:Y:S01]  /*bd40*/  IADD3 RZ, P1, R5, R6, RZ ;  /* 0x0000000605ff7210 */ /* 0x000fe20007f3e0ff */
[----:B------:R-:W-:-:S04]  /*bd50*/  IMAD.X R5, RZ, RZ, RZ, P0 ;  /* 0x000000ffff057224 */ /* 0x000fc800000e06ff */
[----:B------:R-:W-:-:S08]  /*bd60*/  IMAD.WIDE.U32.X R4, R15, UR17, R4, P1 ;  /* 0x000000110f047c25 */ /* 0x000fd000088e0404 */
.L_x_375:
[----:B------:R-:W-:Y:S01]  /*bd70*/  ULDC UR8, c[0x0][0x648] ;  /* 0x0001920000087ab9 */ /* 0x000fe20000000800 */
[----:B------:R-:W-:Y:S01]  /*bd80*/  IMAD.MOV R20, RZ, RZ, -R20 ;  /* 0x000000ffff147224 */ /* 0x000fe200078e0a14 */
[----:B------:R-:W-:Y:S01]  /*bd90*/  SHF.R.U64 R5, R4, UR8, R5 ;  /* 0x0000000804057c19 */ /* 0x000fe20008001205 */
[----:B------:R-:W-:Y:S01]  /*bda0*/  ULDC UR8, c[0x0][0x638] ;  /* 0x00018e0000087ab9 */ /* 0x000fe20000000800 */
[----:B------:R-:W-:Y:S01]  /*bdb0*/  LOP3.LUT R4, R18, UR14, RZ, 0xc0, !PT ;  /* 0x0000000e12047c12 */ /* 0x000fe2000f8ec0ff */
[----:B------:R-:W-:Y:S01]  /*bdc0*/  UISETP.NE.AND UP0, UPT, UR39, URZ, UPT ;  /* 0x0000003f2700728c */ /* 0x000fe2000bf05270 */
[----:B------:R-:W-:Y:S01]  /*bdd0*/  LOP3.LUT R12, R9, UR5, RZ, 0xc0, !PT ;  /* 0x00000005090c7c12 */ /* 0x000fe2000f8ec0ff */
[----:B------:R-:W-:Y:S01]  /*bde0*/  IMAD.MOV R6, RZ, RZ, -R5 ;  /* 0x000000ffff067224 */ /* 0x000fe200078e0a05 */
[----:B------:R-:W-:Y:S01]  /*bdf0*/  ULDC UR9, c[0x0][0x610] ;  /* 0x0001840000097ab9 */ /* 0x000fe20000000800 */
[----:B---3--:R-:W-:Y:S02]  /*be00*/  @P2 IMAD R19, R14, R20, R11 ;  /* 0x000000140e132224 */ /* 0x008fe400078e020b */
[----:B------:R-:W-:Y:S01]  /*be10*/  IMAD R4, R5, UR6, R4 ;  /* 0x0000000605047c24 */ /* 0x000fe2000f8e0204 */
[----:B------:R-:W-:Y:S01]  /*be20*/  PLOP3.LUT P0, PT, PT, PT, UP0, 0x40, 0x0 ;  /* 0x000000000000781c */ /* 0x000fe20003f0e808 */
[----:B------:R-:W-:Y:S01]  /*be30*/  IMAD R13, R6, UR8, R13 ;  /* 0x00000008060d7c24 */ /* 0x000fe2000f8e020d */
[----:B------:R-:W-:Y:S01]  /*be40*/  ULDC UR8, c[0x0][0x600] ;  /* 0x0001800000087ab9 */ /* 0x000fe20000000800 */
[----:B------:R-:W-:Y:S01]  /*be50*/  IMAD R4, R4, UR9, R19 ;  /* 0x0000000904047c24 */ /* 0x000fe2000f8e0213 */
[----:B------:R-:W-:Y:S01]  /*be60*/  PLOP3.LUT P1, PT, PT, PT, UP0, 0x40, 0x0 ;  /* 0x000000000000781c */ /* 0x000fe20003f2e808 */
[----:B------:R-:W-:-:S02]  /*be70*/  IMAD R13, R13, UR8, R12 ;  /* 0x000000080d0d7c24 */ /* 0x000fc4000f8e020c */
[----:B------:R-:W-:-:S03]  /*be80*/  IMAD.MOV.U32 R6, RZ, RZ, 0x1 ;  /* 0x00000001ff067424 */ /* 0x000fc600078e00ff */
[----:B------:R-:W-:Y:S02]  /*be90*/  SEL R5, R13, R4, P0 ;  /* 0x000000040d057207 */ /* 0x000fe40000000000 */
[----:B------:R-:W-:-:S07]  /*bea0*/  SEL R4, R4, R13, P1 ;  /* 0x0000000d04047207 */ /* 0x000fce0000800000 */
.L_x_373:
[----:B------:R-:W-:Y:S05]  /*beb0*/  BSYNC B1 ;  /* 0x0000000000017941 */ /* 0x000fea0003800000 */
.L_x_372:
[----:B------:R-:W-:-:S13]  /*bec0*/  LOP3.LUT P0, RZ, R6, 0xff, RZ, 0xc0, !PT ;  /* 0x000000ff06ff7812 */ /* 0x000fda000780c0ff */
[----:B------:R-:W-:Y:S05]  /*bed0*/  @P0 BRA `(.L_x_376) ;  /* 0xfffffff400280947 */ /* 0x000fea000383ffff */
[----:B------:R-:W-:Y:S05]  /*bee0*/  BSYNC B0 ;  /* 0x0000000000007941 */ /* 0x000fea0003800000 */
.L_x_365:
[----:B------:R-:W-:-:S03]  /*bef0*/  UMOV UR8, 0xffffffff ;  /* 0xffffffff00087882 */ /* 0x000fc60000000000 */
[----:B------:R-:W-:Y:S05]  /*bf00*/  BRA.DIV UR8, `(.L_x_377) ;  /* 0x0000000a08ec7947 */ /* 0x000fea000b800000 */
[----:B------:R-:W-:-:S13]  /*bf10*/  ELECT P6, URZ, PT ;  /* 0x00000000003f782f */ /* 0x000fda00038c0000 */
.L_x_404:
[----:B------:R-:W-:Y:S04]  /*bf20*/  BSSY B0, `(.L_x_378) ;  /* 0x00000a1000007945 */ /* 0x000fe80003800000 */
[----:B------:R-:W-:Y:S05]  /*bf30*/  @!P6 BRA `(.L_x_379) ;  /* 0x00000008007ce947 */ /* 0x000fea0003800000 */
[----:B------:R-:W-:-:S04]  /*bf40*/  ULOP3.LUT UR8, UR38, 0x2, URZ, 0xfc, !UPT ;  /* 0x0000000226087892 */ /* 0x000fc8000f8efc3f */
[----:B------:R-:W-:-:S06]  /*bf50*/  UISETP.NE.AND UP0, UPT, UR8, 0x3, UPT ;  /* 0x000000030800788c */ /* 0x000fcc000bf05270 */
[----:B------:R-:W-:-:S13]  /*bf60*/  PLOP3.LUT P0, PT, PT, PT, UP0, 0x80, 0x0 ;  /* 0x000000000000781c */ /* 0x000fda0003f0f008 */
[----:B------:R-:W-:Y:S05]  /*bf70*/  @!P0 BRA `(.L_x_380) ;  /* 0x0000000000048947 */ /* 0x000fea0003800000 */
[----:B------:R-:W-:Y:S01]  /*bf80*/  BPT.TRAP 0x1 ;  /* 0x000000040000795c */ /* 0x000fe20000300000 */
.L_x_380:
[----:B------:R-:W0:Y:S01]  /*bf90*/  S2R R5, SR_CgaCtaId ;  /* 0x0000000000057919 */ /* 0x000e220000008800 */
[----:B------:R-:W-:Y:S02]  /*bfa0*/  MOV R2, 0x400 ;  /* 0x0000040000027802 */ /* 0x000fe40000000f00 */
[----:B------:R-:W-:Y:S02]  /*bfb0*/  SHF.L.U32 R4, R0, 0x1f, RZ ;  /* 0x0000001f00047819 */ /* 0x000fe400000006ff */
[----:B0-----:R-:W-:-:S05]  /*bfc0*/  LEA R2, R5, R2, 0x18 ;  /* 0x0000000205027211 */ /* 0x001fca00078ec0ff */
[----:B------:R-:W-:-:S04]  /*bfd0*/  VIADD R2, R2, 0x88 ;  /* 0x0000008802027836 */ /* 0x000fc80000000000 */
[C---:B------:R-:W-:Y:S02]  /*bfe0*/  IMAD R7, R3.reuse, 0x8, R2 ;  /* 0x0000000803077824 */ /* 0x040fe400078e0202 */
[----:B------:R-:W-:Y:S02]  /*bff0*/  VIADD R3, R3, 0x1 ;  /* 0x0000000103037836 */ /* 0x000fe40000000000 */
[----:B------:R-:W0:Y:S03]  /*c000*/  SYNCS.PHASECHK.TRANS64.TRYWAIT P0, [R7+URZ], R4 ;  /* 0x00000004070075a7 */ /* 0x000e26000800017f */
[----:B------:R-:W-:-:S04]  /*c010*/  ISETP.NE.AND P1, PT, R3, 0x11, PT ;  /* 0x000000110300780c */ /* 0x000fc80003f25270 */
[----:B------:R-:W-:Y:S02]  /*c020*/  SEL R5, RZ, 0x1, P1 ;  /* 0x00000001ff057807 */ /* 0x000fe40000800000 */
[----:B------:R-:W-:Y:S02]  /*c030*/  SEL R3, R3, RZ, P1 ;  /* 0x000000ff03037207 */ /* 0x000fe40000800000 */
[----:B------:R-:W-:-:S03]  /*c040*/  LOP3.LUT R6, R0, R5, RZ, 0x3c, !PT ;  /* 0x0000000500067212 */ /* 0x000fc600078e3cff */
[----:B------:R-:W-:Y:S01]  /*c050*/  IMAD R8, R3, 0x8, R2 ;  /* 0x0000000803087824 */ /* 0x000fe200078e0202 */
[----:B------:R-:W-:Y:S01]  /*c060*/  SHF.L.U32 R5, R6, 0x1f, RZ ;  /* 0x0000001f06057819 */ /* 0x000fe200000006ff */
[----:B0-----:R-:W-:Y:S06]  /*c070*/  @!P0 BRA `(.L_x_381) ;  /* 0x0000000800b08947 */ /* 0x001fec0003800000 */
.L_x_405:
[----:B------:R-:W1:Y:S01]  /*c080*/  SYNCS.PHASECHK.TRANS64.TRYWAIT P0, [R8+URZ], R5 ;  /* 0x00000005080075a7 */ /* 0x000e62000800017f */
[----:B------:R-:W-:-:S05]  /*c090*/  VIADD R0, R3, 0x1 ;  /* 0x0000000103007836 */ /* 0x000fca0000000000 */
[----:B------:R-:W-:-:S04]  /*c0a0*/  ISETP.NE.AND P1, PT, R0, 0x11, PT ;  /* 0x000000110000780c */ /* 0x000fc80003f25270 */
[----:B------:R-:W-:Y:S02]  /*c0b0*/  SEL R3, RZ, 0x1, P1 ;  /* 0x00000001ff037807 */ /* 0x000fe40000800000 */
[----:B0-----:R-:W-:Y:S02]  /*c0c0*/  SEL R7, R0, RZ, P1 ;  /* 0x000000ff00077207 */ /* 0x001fe40000800000 */
[----:B------:R-:W-:-:S03]  /*c0d0*/  LOP3.LUT R6, R6, R3, RZ, 0x3c, !PT ;  /* 0x0000000306067212 */ /* 0x000fc600078e3cff */
[----:B------:R-:W-:Y:S01]  /*c0e0*/  IMAD R9, R7, 0x8, R2 ;  /* 0x0000000807097824 */ /* 0x000fe200078e0202 */
[----:B------:R-:W-:Y:S01]  /*c0f0*/  SHF.L.U32 R4, R6, 0x1f, RZ ;  /* 0x0000001f06047819 */ /* 0x000fe200000006ff */
[----:B-1----:R-:W-:Y:S06]  /*c100*/  @!P0 BRA `(.L_x_382) ;  /* 0x0000000800a08947 */ /* 0x002fec0003800000 */
.L_x_406:
[----:B------:R-:W1:Y:S01]  /*c110*/  SYNCS.PHASECHK.TRANS64.TRYWAIT P0, [R9+URZ], R4 ;  /* 0x00000004090075a7 */ /* 0x000e62000800017f */
[----:B------:R-:W-:-:S05]  /*c120*/  VIADD R0, R7, 0x1 ;  /* 0x0000000107007836 */ /* 0x000fca0000000000 */
[----:B------:R-:W-:-:S04]  /*c130*/  ISETP.NE.AND P1, PT, R0, 0x11, PT ;  /* 0x000000110000780c */ /* 0x000fc80003f25270 */
[----:B------:R-:W-:Y:S02]  /*c140*/  SEL R3, RZ, 0x1, P1 ;  /* 0x00000001ff037807 */ /* 0x000fe40000800000 */
[----:B------:R-:W-:Y:S02]  /*c150*/  SEL R7, R0, RZ, P1 ;  /* 0x000000ff00077207 */ /* 0x000fe40000800000 */
[----:B------:R-:W-:-:S03]  /*c160*/  LOP3.LUT R6, R6, R3, RZ, 0x3c, !PT ;  /* 0x0000000306067212 */ /* 0x000fc600078e3cff */
[----:B0-----:R-:W-:Y:S01]  /*c170*/  IMAD R8, R7, 0x8, R2 ;  /* 0x0000000807087824 */ /* 0x001fe200078e0202 */
[----:B------:R-:W-:Y:S01]  /*c180*/  SHF.L.U32 R5, R6, 0x1f, RZ ;  /* 0x0000001f06057819 */ /* 0x000fe200000006ff */
[----:B-1----:R-:W-:Y:S06]  /*c190*/  @!P0 BRA `(.L_x_383) ;  /* 0x0000000800908947 */ /* 0x002fec0003800000 */
.L_x_407:
        /* <DEDUP_REMOVED lines=9> */
.L_x_408:
        /* <DEDUP_REMOVED lines=9> */
.L_x_409:
        /* <DEDUP_REMOVED lines=9> */
.L_x_410:
        /* <DEDUP_REMOVED lines=9> */
.L_x_411:
        /* <DEDUP_REMOVED lines=9> */
.L_x_412:
        /* <DEDUP_REMOVED lines=9> */
.L_x_413:
        /* <DEDUP_REMOVED lines=9> */
.L_x_414:
        /* <DEDUP_REMOVED lines=9> */
.L_x_415:
        /* <DEDUP_REMOVED lines=9> */
.L_x_416:
        /* <DEDUP_REMOVED lines=9> */
.L_x_417:
        /* <DEDUP_REMOVED lines=9> */
.L_x_418:
[----:B------:R-:W1:Y:S01]  /*c7d0*/  SYNCS.PHASECHK.TRANS64.TRYWAIT P0, [R9+URZ], R4 ;  /* 0x00000004090075a7 */ /* 0x000e62000800017f */
[----:B------:R-:W-:-:S05]  /*c7e0*/  VIADD R0, R7, 0x1 ;  /* 0x0000000107007836 */ /* 0x000fca0000000000 */
[----:B------:R-:W-:-:S04]  /*c7f0*/  ISETP.NE.AND P1, PT, R0, 0x11, PT ;  /* 0x000000110000780c */ /* 0x000fc80003f25270 */
[----:B------:R-:W-:Y:S02]  /*c800*/  SEL R3, RZ, 0x1, P1 ;  /* 0x00000001ff037807 */ /* 0x000fe40000800000 */
[----:B------:R-:W-:Y:S02]  /*c810*/  SEL R7, R0, RZ, P1 ;  /* 0x000000ff00077207 */ /* 0x000fe40000800000 */
[----:B------:R-:W-:-:S03]  /*c820*/  LOP3.LUT R11, R6, R3, RZ, 0x3c, !PT ;  /* 0x00000003060b7212 */ /* 0x000fc600078e3cff */
[----:B------:R-:W-:Y:S01]  /*c830*/  IMAD R6, R7, 0x8, R2 ;  /* 0x0000000807067824 */ /* 0x000fe200078e0202 */
[----:B0-----:R-:W-:Y:S01]  /*c840*/  SHF.L.U32 R5, R11, 0x1f, RZ ;  /* 0x0000001f0b057819 */ /* 0x001fe200000006ff */
[----:B-1----:R-:W-:Y:S06]  /*c850*/  @!P0 BRA `(.L_x_395) ;  /* 0x0000000400d08947 */ /* 0x002fec0003800000 */
.L_x_419:
[----:B------:R-:W1:Y:S01]  /*c860*/  SYNCS.PHASECHK.TRANS64.TRYWAIT P0, [R6+URZ], R5 ;  /* 0x00000005060075a7 */ /* 0x000e62000800017f */
[----:B------:R-:W-:-:S05]  /*c870*/  VIADD R0, R7, 0x1 ;  /* 0x0000000107007836 */ /* 0x000fca0000000000 */
[----:B------:R-:W-:-:S04]  /*c880*/  ISETP.NE.AND P1, PT, R0, 0x11, PT ;  /* 0x000000110000780c */ /* 0x000fc80003f25270 */
[----:B0-----:R-:W-:Y:S02]  /*c890*/  SEL R4, RZ, 0x1, P1 ;  /* 0x00000001ff047807 */ /* 0x001fe40000800000 */
[----:B------:R-:W-:Y:S02]  /*c8a0*/  SEL R3, R0, RZ, P1 ;  /* 0x000000ff00037207 */ /* 0x000fe40000800000 */
[----:B------:R-:W-:Y:S01]  /*c8b0*/  LOP3.LUT R0, R11, R4, RZ, 0x3c, !PT ;  /* 0x000000040b007212 */ /* 0x000fe200078e3cff */
[----:B-1----:R-:W-:Y:S06]  /*c8c0*/  @!P0 BRA `(.L_x_396) ;  /* 0x0000000400c88947 */ /* 0x002fec0003800000 */
.L_x_420:
[----:B------:R-:W-:Y:S01]  /*c8d0*/  IMAD R3, R3, 0x8, R2 ;  /* 0x0000000803037824 */ /* 0x000fe200078e0202 */
[----:B------:R-:W-:-:S07]  /*c8e0*/  SHF.L.U32 R0, R0, 0x1f, RZ ;  /* 0x0000001f00007819 */ /* 0x000fce00000006ff */
.L_x_397:
[----:B-1----:R1:W2:Y:S02]  /*c8f0*/  SYNCS.PHASECHK.TRANS64.TRYWAIT P0, [R3+URZ], R0 ;  /* 0x00000000030075a7 */ /* 0x0022a4000800017f */
[----:B--2---:R-:W-:Y:S05]  /*c900*/  @!P0 NANOSLEEP.SYNCS 0x989680 ;  /* 0x009896800000895d */ /* 0x004fea0003900000 */
[----:B------:R-:W2:Y:S02]  /*c910*/  @!P0 SYNCS.PHASECHK.TRANS64 P0, [R3+URZ], R0 ;  /* 0x00000000030085a7 */ /* 0x000ea4000800007f */
[----:B--2---:R-:W-:Y:S05]  /*c920*/  @!P0 BRA `(.L_x_397) ;  /* 0xfffffffc00f08947 */ /* 0x004fea000383ffff */
.L_x_379:
[----:B------:R-:W-:Y:S05]  /*c930*/  BSYNC B0 ;  /* 0x0000000000007941 */ /* 0x000fea0003800000 */
.L_x_378:
[----:B------:R-:W-:Y:S05]  /*c940*/  EXIT ;  /* 0x000000000000794d */ /* 0x000fea0003800000 */
.L_x_22:
[----:B----4-:R4:W0:Y:S02]  /*c950*/  SYNCS.PHASECHK.TRANS64.TRYWAIT P1, [R3+URZ], R0 ;  /* 0x00000000030075a7 */ /* 0x010824000802017f */
[----:B0-----:R-:W-:Y:S05]  /*c960*/  @!P1 NANOSLEEP.SYNCS 0x989680 ;  /* 0x009896800000995d */ /* 0x001fea0003900000 */
[----:B------:R-:W0:Y:S02]  /*c970*/  @!P1 SYNCS.PHASECHK.TRANS64 P1, [R3+URZ], R0 ;  /* 0x00000000030095a7 */ /* 0x000e24000802007f */
[----:B0-----:R-:W-:Y:S05]  /*c980*/  @!P1 BRA `(.L_x_22) ;  /* 0xfffffffc00f09947 */ /* 0x001fea000383ffff */
[----:B------:R-:W-:Y:S05]  /*c990*/  BRA `(.L_x_21) ;  /* 0xffffff4c00bc7947 */ /* 0x000fea000383ffff */
.L_x_27:
[----:B---3--:R3:W4:Y:S02]  /*c9a0*/  SYNCS.PHASECHK.TRANS64.TRYWAIT P1, [R5+URZ], R4 ;  /* 0x00000004050075a7 */ /* 0x008724000802017f */
[----:B----4-:R-:W-:Y:S05]  /*c9b0*/  @!P1 NANOSLEEP.SYNCS 0x989680 ;  /* 0x009896800000995d */ /* 0x010fea0003900000 */
[----:B------:R-:W4:Y:S02]  /*c9c0*/  @!P1 SYNCS.PHASECHK.TRANS64 P1, [R5+URZ], R4 ;  /* 0x00000004050095a7 */ /* 0x000f24000802007f */
[----:B----4-:R-:W-:Y:S05]  /*c9d0*/  @!P1 BRA `(.L_x_27) ;  /* 0xfffffffc00f09947 */ /* 0x010fea000383ffff */
[----:B------:R-:W-:Y:S05]  /*c9e0*/  BRA `(.L_x_26) ;  /* 0xffffff5400287947 */ /* 0x000fea000383ffff */
.L_x_366:
[----:B------:R-:W-:Y:S01]  /*c9f0*/  BSSY B1, `(.L_x_398) ;  /* 0x0000006000017945 */ /* 0x000fe20003800000 */
[----:B------:R-:W-:-:S07]  /*ca00*/  IMAD.MOV.U32 R15, RZ, RZ, -0x1 ;  /* 0xffffffffff0f7424 */ /* 0x000fce00078e00ff */
[----:B------:R-:W-:Y:S05]  /*ca10*/  WARPSYNC.COLLECTIVE R15, `(.L_x_399) ;  /* 0x000000000f0c7348 */ /* 0x000fea0003c00000 */
[----:B------:R-:W-:Y:S02]  /*ca20*/  ELECT P6, UR62, PT ;  /* 0x00000000003e782f */ /* 0x000fe400038c0000 */
[----:B------:R-:W-:Y:S01]  /*ca30*/  MOV R14, UR62 ;  /* 0x0000003e000e7c02 */ /* 0x000fe20008000f00 */
[----:B------:R-:W-:Y:S10]  /*ca40*/  ENDCOLLECTIVE ;  /* 0x000000000000791b */ /* 0x000ff40003800000 */
.L_x_399:
[----:B------:R-:W-:Y:S05]  /*ca50*/  BSYNC B1 ;  /* 0x0000000000017941 */ /* 0x000fea0003800000 */
.L_x_398:
[----:B------:R-:W-:Y:S05]  /*ca60*/  BRA `(.L_x_400) ;  /* 0xffffffe800507947 */ /* 0x000fea000383ffff */
.L_x_369:
[----:B-1----:R1:W2:Y:S02]  /*ca70*/  SYNCS.PHASECHK.TRANS64.TRYWAIT P0, [R13+URZ+0x88], R6 ;  /* 0x000088060d0075a7 */ /* 0x0022a4000800017f */
[----:B--2---:R-:W-:Y:S05]  /*ca80*/  @!P0 NANOSLEEP.SYNCS 0x989680 ;  /* 0x009896800000895d */ /* 0x004fea0003900000 */
[----:B------:R-:W2:Y:S02]  /*ca90*/  @!P0 SYNCS.PHASECHK.TRANS64 P0, [R13+URZ+0x88], R6 ;  /* 0x000088060d0085a7 */ /* 0x000ea4000800007f */
[----:B--2---:R-:W-:Y:S05]  /*caa0*/  @!P0 BRA `(.L_x_369) ;  /* 0xfffffffc00f08947 */ /* 0x004fea000383ffff */
[----:B------:R-:W-:Y:S05]  /*cab0*/  BRA `(.L_x_401) ;  /* 0xffffffe8008c7947 */ /* 0x000fea000383ffff */
.L_x_377:
[----:B------:R-:W-:Y:S01]  /*cac0*/  BSSY B0, `(.L_x_402) ;  /* 0x0000006000007945 */ /* 0x000fe20003800000 */
[----:B------:R-:W-:-:S07]  /*cad0*/  IMAD.MOV.U32 R15, RZ, RZ, -0x1 ;  /* 0xffffffffff0f7424 */ /* 0x000fce00078e00ff */
[----:B------:R-:W-:Y:S05]  /*cae0*/  WARPSYNC.COLLECTIVE R15, `(.L_x_403) ;  /* 0x000000000f0c7348 */ /* 0x000fea0003c00000 */
[----:B------:R-:W-:Y:S02]  /*caf0*/  ELECT P6, UR62, PT ;  /* 0x00000000003e782f */ /* 0x000fe400038c0000 */
[----:B------:R-:W-:Y:S01]  /*cb00*/  MOV R14, UR62 ;  /* 0x0000003e000e7c02 */ /* 0x000fe20008000f00 */
[----:B------:R-:W-:Y:S10]  /*cb10*/  ENDCOLLECTIVE ;  /* 0x000000000000791b */ /* 0x000ff40003800000 */
.L_x_403:
[----:B------:R-:W-:Y:S05]  /*cb20*/  BSYNC B0 ;  /* 0x0000000000007941 */ /* 0x000fea0003800000 */
.L_x_402:
[----:B------:R-:W-:Y:S05]  /*cb30*/  BRA `(.L_x_404) ;  /* 0xfffffff000f87947 */ /* 0x000fea000383ffff */
.L_x_381:
[----:B0-----:R0:W1:Y:S02]  /*cb40*/  SYNCS.PHASECHK.TRANS64.TRYWAIT P0, [R7+URZ], R4 ;  /* 0x00000004070075a7 */ /* 0x001064000800017f */
[----:B-1----:R-:W-:Y:S05]  /*cb50*/  @!P0 NANOSLEEP.SYNCS 0x989680 ;  /* 0x009896800000895d */ /* 0x002fea0003900000 */
[----:B------:R-:W1:Y:S02]  /*cb60*/  @!P0 SYNCS.PHASECHK.TRANS64 P0, [R7+URZ], R4 ;  /* 0x00000004070085a7 */ /* 0x000e64000800007f */
[----:B-1----:R-:W-:Y:S05]  /*cb70*/  @!P0 BRA `(.L_x_381) ;  /* 0xfffffffc00f08947 */ /* 0x002fea000383ffff */
[----:B------:R-:W-:Y:S05]  /*cb80*/  BRA `(.L_x_405) ;  /* 0xfffffff4003c7947 */ /* 0x000fea000383ffff */
.L_x_382:
[----:B0-----:R0:W1:Y:S02]  /*cb90*/  SYNCS.PHASECHK.TRANS64.TRYWAIT P0, [R8+URZ], R5 ;  /* 0x00000005080075a7 */ /* 0x001064000800017f */
[----:B-1----:R-:W-:Y:S05]  /*cba0*/  @!P0 NANOSLEEP.SYNCS 0x989680 ;  /* 0x009896800000895d */ /* 0x002fea0003900000 */
[----:B------:R-:W1:Y:S02]  /*cbb0*/  @!P0 SYNCS.PHASECHK.TRANS64 P0, [R8+URZ], R5 ;  /* 0x00000005080085a7 */ /* 0x000e64000800007f */
[----:B-1----:R-:W-:Y:S05]  /*cbc0*/  @!P0 BRA `(.L_x_382) ;  /* 0xfffffffc00f08947 */ /* 0x002fea000383ffff */
[----:B------:R-:W-:Y:S05]  /*cbd0*/  BRA `(.L_x_406) ;  /* 0xfffffff4004c7947 */ /* 0x000fea000383ffff */
.L_x_383:
[----:B0-----:R0:W1:Y:S02]  /*cbe0*/  SYNCS.PHASECHK.TRANS64.TRYWAIT P0, [R9+URZ], R4 ;  /* 0x00000004090075a7 */ /* 0x001064000800017f */
[----:B-1----:R-:W-:Y:S05]  /*cbf0*/  @!P0 NANOSLEEP.SYNCS 0x989680 ;  /* 0x009896800000895d */ /* 0x002fea0003900000 */
[----:B------:R-:W1:Y:S02]  /*cc00*/  @!P0 SYNCS.PHASECHK.TRANS64 P0, [R9+URZ], R4 ;  /* 0x00000004090085a7 */ /* 0x000e64000800007f */
[----:B-1----:R-:W-:Y:S05]  /*cc10*/  @!P0 BRA `(.L_x_383) ;  /* 0xfffffffc00f08947 */ /* 0x002fea000383ffff */
[----:B------:R-:W-:Y:S05]  /*cc20*/  BRA `(.L_x_407) ;  /* 0xfffffff4005c7947 */ /* 0x000fea000383ffff */
.L_x_384:
[----:B0-----:R0:W1:Y:S02]  /*cc30*/  SYNCS.PHASECHK.TRANS64.TRYWAIT P0, [R8+URZ], R5 ;  /* 0x00000005080075a7 */ /* 0x001064000800017f */
[----:B-1----:R-:W-:Y:S05]  /*cc40*/  @!P0 NANOSLEEP.SYNCS 0x989680 ;  /* 0x009896800000895d */ /* 0x002fea0003900000 */
[----:B------:R-:W1:Y:S02]  /*cc50*/  @!P0 SYNCS.PHASECHK.TRANS64 P0, [R8+URZ], R5 ;  /* 0x00000005080085a7 */ /* 0x000e64000800007f */
[----:B-1----:R-:W-:Y:S05]  /*cc60*/  @!P0 BRA `(.L_x_384) ;  /* 0xfffffffc00f08947 */ /* 0x002fea000383ffff */
[----:B------:R-:W-:Y:S05]  /*cc70*/  BRA `(.L_x_408) ;  /* 0xfffffff4006c7947 */ /* 0x000fea000383ffff */
.L_x_385:
[----:B0-----:R0:W1:Y:S02]  /*cc80*/  SYNCS.PHASECHK.TRANS64.TRYWAIT P0, [R9+URZ], R4 ;  /* 0x00000004090075a7 */ /* 0x001064000800017f */
[----:B-1----:R-:W-:Y:S05]  /*cc90*/  @!P0 NANOSLEEP.SYNCS 0x989680 ;  /* 0x009896800000895d */ /* 0x002fea0003900000 */
[----:B------:R-:W1:Y:S02]  /*cca0*/  @!P0 SYNCS.PHASECHK.TRANS64 P0, [R9+URZ], R4 ;  /* 0x00000004090085a7 */ /* 0x000e64000800007f */
[----:B-1----:R-:W-:Y:S05]  /*ccb0*/  @!P0 BRA `(.L_x_385) ;  /* 0xfffffffc00f08947 */ /* 0x002fea000383ffff */
[----:B------:R-:W-:Y:S05]  /*ccc0*/  BRA `(.L_x_409) ;  /* 0xfffffff4007c7947 */ /* 0x000fea000383ffff */
.L_x_386:
[----:B0-----:R0:W1:Y:S02]  /*ccd0*/  SYNCS.PHASECHK.TRANS64.TRYWAIT P0, [R8+URZ], R5 ;  /* 0x00000005080075a7 */ /* 0x001064000800017f */
[----:B-1----:R-:W-:Y:S05]  /*cce0*/  @!P0 NANOSLEEP.SYNCS 0x989680 ;  /* 0x009896800000895d */ /* 0x002fea0003900000 */
[----:B------:R-:W1:Y:S02]  /*ccf0*/  @!P0 SYNCS.PHASECHK.TRANS64 P0, [R8+URZ], R5 ;  /* 0x00000005080085a7 */ /* 0x000e64000800007f */
[----:B-1----:R-:W-:Y:S05]  /*cd00*/  @!P0 BRA `(.L_x_386) ;  /* 0xfffffffc00f08947 */ /* 0x002fea000383ffff */
[----:B------:R-:W-:Y:S05]  /*cd10*/  BRA `(.L_x_410) ;  /* 0xfffffff4008c7947 */ /* 0x000fea000383ffff */
.L_x_387:
[----:B0-----:R0:W1:Y:S02]  /*cd20*/  SYNCS.PHASECHK.TRANS64.TRYWAIT P0, [R9+URZ], R4 ;  /* 0x00000004090075a7 */ /* 0x001064000800017f */
[----:B-1----:R-:W-:Y:S05]  /*cd30*/  @!P0 NANOSLEEP.SYNCS 0x989680 ;  /* 0x009896800000895d */ /* 0x002fea0003900000 */
[----:B------:R-:W1:Y:S02]  /*cd40*/  @!P0 SYNCS.PHASECHK.TRANS64 P0, [R9+URZ], R4 ;  /* 0x00000004090085a7 */ /* 0x000e64000800007f */
[----:B-1----:R-:W-:Y:S05]  /*cd50*/  @!P0 BRA `(.L_x_387) ;  /* 0xfffffffc00f08947 */ /* 0x002fea000383ffff */
[----:B------:R-:W-:Y:S05]  /*cd60*/  BRA `(.L_x_411) ;  /* 0xfffffff4009c7947 */ /* 0x000fea000383ffff */
.L_x_388:
[----:B0-----:R0:W1:Y:S02]  /*cd70*/  SYNCS.PHASECHK.TRANS64.TRYWAIT P0, [R8+URZ], R5 ;  /* 0x00000005080075a7 */ /* 0x001064000800017f */
[----:B-1----:R-:W-:Y:S05]  /*cd80*/  @!P0 NANOSLEEP.SYNCS 0x989680 ;  /* 0x009896800000895d */ /* 0x002fea0003900000 */
[----:B------:R-:W1:Y:S02]  /*cd90*/  @!P0 SYNCS.PHASECHK.TRANS64 P0, [R8+URZ], R5 ;  /* 0x00000005080085a7 */ /* 0x000e64000800007f */
[----:B-1----:R-:W-:Y:S05]  /*cda0*/  @!P0 BRA `(.L_x_388) ;  /* 0xfffffffc00f08947 */ /* 0x002fea000383ffff */
[----:B------:R-:W-:Y:S05]  /*cdb0*/  BRA `(.L_x_412) ;  /* 0xfffffff400ac7947 */ /* 0x000fea000383ffff */
.L_x_389:
[----:B0-----:R0:W1:Y:S02]  /*cdc0*/  SYNCS.PHASECHK.TRANS64.TRYWAIT P0, [R9+URZ], R4 ;  /* 0x00000004090075a7 */ /* 0x001064000800017f */
[----:B-1----:R-:W-:Y:S05]  /*cdd0*/  @!P0 NANOSLEEP.SYNCS 0x989680 ;  /* 0x009896800000895d */ /* 0x002fea0003900000 */
[----:B------:R-:W1:Y:S02]  /*cde0*/  @!P0 SYNCS.PHASECHK.TRANS64 P0, [R9+URZ], R4 ;  /* 0x00000004090085a7 */ /* 0x000e64000800007f */
[----:B-1----:R-:W-:Y:S05]  /*cdf0*/  @!P0 BRA `(.L_x_389) ;  /* 0xfffffffc00f08947 */ /* 0x002fea000383ffff */
[----:B------:R-:W-:Y:S05]  /*ce00*/  BRA `(.L_x_413) ;  /* 0xfffffff400bc7947 */ /* 0x000fea000383ffff */
.L_x_390:
[----:B0-----:R0:W1:Y:S02]  /*ce10*/  SYNCS.PHASECHK.TRANS64.TRYWAIT P0, [R8+URZ], R5 ;  /* 0x00000005080075a7 */ /* 0x001064000800017f */
[----:B-1----:R-:W-:Y:S05]  /*ce20*/  @!P0 NANOSLEEP.SYNCS 0x989680 ;  /* 0x009896800000895d */ /* 0x002fea0003900000 */
[----:B------:R-:W1:Y:S02]  /*ce30*/  @!P0 SYNCS.PHASECHK.TRANS64 P0, [R8+URZ], R5 ;  /* 0x00000005080085a7 */ /* 0x000e64000800007f */
[----:B-1----:R-:W-:Y:S05]  /*ce40*/  @!P0 BRA `(.L_x_390) ;  /* 0xfffffffc00f08947 */ /* 0x002fea000383ffff */
[----:B------:R-:W-:Y:S05]  /*ce50*/  BRA `(.L_x_414) ;  /* 0xfffffff400cc7947 */ /* 0x000fea000383ffff */
.L_x_391:
[----:B0-----:R0:W1:Y:S02]  /*ce60*/  SYNCS.PHASECHK.TRANS64.TRYWAIT P0, [R9+URZ], R4 ;  /* 0x00000004090075a7 */ /* 0x001064000800017f */
[----:B-1----:R-:W-:Y:S05]  /*ce70*/  @!P0 NANOSLEEP.SYNCS 0x989680 ;  /* 0x009896800000895d */ /* 0x002fea0003900000 */
[----:B------:R-:W1:Y:S02]  /*ce80*/  @!P0 SYNCS.PHASECHK.TRANS64 P0, [R9+URZ], R4 ;  /* 0x00000004090085a7 */ /* 0x000e64000800007f */
[----:B-1----:R-:W-:Y:S05]  /*ce90*/  @!P0 BRA `(.L_x_391) ;  /* 0xfffffffc00f08947 */ /* 0x002fea000383ffff */
[----:B------:R-:W-:Y:S05]  /*cea0*/  BRA `(.L_x_415) ;  /* 0xfffffff400dc7947 */ /* 0x000fea000383ffff */
.L_x_392:
[----:B0-----:R0:W1:Y:S02]  /*ceb0*/  SYNCS.PHASECHK.TRANS64.TRYWAIT P0, [R8+URZ], R5 ;  /* 0x00000005080075a7 */ /* 0x001064000800017f */
[----:B-1----:R-:W-:Y:S05]  /*cec0*/  @!P0 NANOSLEEP.SYNCS 0x989680 ;  /* 0x009896800000895d */ /* 0x002fea0003900000 */
[----:B------:R-:W1:Y:S02]  /*ced0*/  @!P0 SYNCS.PHASECHK.TRANS64 P0, [R8+URZ], R5 ;  /* 0x00000005080085a7 */ /* 0x000e64000800007f */
[----:B-1----:R-:W-:Y:S05]  /*cee0*/  @!P0 BRA `(.L_x_392) ;  /* 0xfffffffc00f08947 */ /* 0x002fea000383ffff */
[----:B------:R-:W-:Y:S05]  /*cef0*/  BRA `(.L_x_416) ;  /* 0xfffffff400ec7947 */ /* 0x000fea000383ffff */
.L_x_393:
[----:B0-----:R0:W1:Y:S02]  /*cf00*/  SYNCS.PHASECHK.TRANS64.TRYWAIT P0, [R9+URZ], R4 ;  /* 0x00000004090075a7 */ /* 0x001064000800017f */
[----:B-1----:R-:W-:Y:S05]  /*cf10*/  @!P0 NANOSLEEP.SYNCS 0x989680 ;  /* 0x009896800000895d */ /* 0x002fea0003900000 */
[----:B------:R-:W1:Y:S02]  /*cf20*/  @!P0 SYNCS.PHASECHK.TRANS64 P0, [R9+URZ], R4 ;  /* 0x00000004090085a7 */ /* 0x000e64000800007f */
[----:B-1----:R-:W-:Y:S05]  /*cf30*/  @!P0 BRA `(.L_x_393) ;  /* 0xfffffffc00f08947 */ /* 0x002fea000383ffff */
[----:B------:R-:W-:Y:S05]  /*cf40*/  BRA `(.L_x_417) ;  /* 0xfffffff400fc7947 */ /* 0x000fea000383ffff */
.L_x_394:
[----:B0-----:R0:W1:Y:S02]  /*cf50*/  SYNCS.PHASECHK.TRANS64.TRYWAIT P0, [R8+URZ], R5 ;  /* 0x00000005080075a7 */ /* 0x001064000800017f */
[----:B-1----:R-:W-:Y:S05]  /*cf60*/  @!P0 NANOSLEEP.SYNCS 0x989680 ;  /* 0x009896800000895d */ /* 0x002fea0003900000 */
[----:B------:R-:W1:Y:S02]  /*cf70*/  @!P0 SYNCS.PHASECHK.TRANS64 P0, [R8+URZ], R5 ;  /* 0x00000005080085a7 */ /* 0x000e64000800007f */
[----:B-1----:R-:W-:Y:S05]  /*cf80*/  @!P0 BRA `(.L_x_394) ;  /* 0xfffffffc00f08947 */ /* 0x002fea000383ffff */
[----:B------:R-:W-:Y:S05]  /*cf90*/  BRA `(.L_x_418) ;  /* 0xfffffff8000c7947 */ /* 0x000fea000383ffff */
.L_x_395:
[----:B0-----:R0:W1:Y:S02]  /*cfa0*/  SYNCS.PHASECHK.TRANS64.TRYWAIT P0, [R9+URZ], R4 ;  /* 0x00000004090075a7 */ /* 0x001064000800017f */
[----:B-1----:R-:W-:Y:S05]  /*cfb0*/  @!P0 NANOSLEEP.SYNCS 0x989680 ;  /* 0x009896800000895d */ /* 0x002fea0003900000 */
[----:B------:R-:W1:Y:S02]  /*cfc0*/  @!P0 SYNCS.PHASECHK.TRANS64 P0, [R9+URZ], R4 ;  /* 0x00000004090085a7 */ /* 0x000e64000800007f */
[----:B-1----:R-:W-:Y:S05]  /*cfd0*/  @!P0 BRA `(.L_x_395) ;  /* 0xfffffffc00f08947 */ /* 0x002fea000383ffff */
[----:B------:R-:W-:Y:S05]  /*cfe0*/  BRA `(.L_x_419) ;  /* 0xfffffff8001c7947 */ /* 0x000fea000383ffff */
.L_x_396:
[----:B0-----:R0:W1:Y:S02]  /*cff0*/  SYNCS.PHASECHK.TRANS64.TRYWAIT P0, [R6+URZ], R5 ;  /* 0x00000005060075a7 */ /* 0x001064000800017f */
[----:B-1----:R-:W-:Y:S05]  /*d000*/  @!P0 NANOSLEEP.SYNCS 0x989680 ;  /* 0x009896800000895d */ /* 0x002fea0003900000 */
[----:B------:R-:W1:Y:S02]  /*d010*/  @!P0 SYNCS.PHASECHK.TRANS64 P0, [R6+URZ], R5 ;  /* 0x00000005060085a7 */ /* 0x000e64000800007f */
[----:B-1----:R-:W-:Y:S05]  /*d020*/  @!P0 BRA `(.L_x_396) ;  /* 0xfffffffc00f08947 */ /* 0x002fea000383ffff */
[----:B------:R-:W-:Y:S05]  /*d030*/  BRA `(.L_x_420) ;  /* 0xfffffff800247947 */ /* 0x000fea000383ffff */
.L_x_421:
[----:B------:R-:W-:-:S00]  /*d040*/  BRA `(.L_x_421) ;  /* 0xfffffffc00fc7947 */ /* 0x000fc0000383ffff */
[----:B------:R-:W-:-:S00]  /*d050*/  NOP ;  /* 0x0000000000007918 */ /* 0x000fc00000000000 */
        /* <DEDUP_REMOVED lines=10> */
.L_x_422:


//--------------------- .nv.global.init           --------------------------
	.section	.nv.global.init,"aw",@progbits
.nv.global.init:
	.type		$str$22,@object
	.size		$str$22,($str$23 - $str$22)
$str$22:
        /*0000*/ 	.byte	0x6b, 0x5f, 0x74, 0x69, 0x6c, 0x65, 0x5f, 0x63, 0x6f, 0x75, 0x6e, 0x74, 0x20, 0x3e, 0x3d, 0x20
        /*0010*/ 	.byte	0x31, 0x00
	.type		$str$23,@object
	.size		$str$23,(__unnamed_1 - $str$23)
$str$23:
        /*0012*/ 	.byte	0x2f, 0x74, 0x6d, 0x70, 0x2f, 0x63, 0x75, 0x74, 0x6c, 0x61, 0x73, 0x73, 0x5f, 0x73, 0x77, 0x65
        /*0022*/ 	.byte	0x65, 0x70, 0x5f, 0x73, 0x72, 0x63, 0x2f, 0x69, 0x6e, 0x63, 0x6c, 0x75, 0x64, 0x65, 0x2f, 0x63
        /*0032*/ 	.byte	0x75, 0x74, 0x6c, 0x61, 0x73, 0x73, 0x2f, 0x67, 0x65, 0x6d, 0x6d, 0x2f, 0x63, 0x6f, 0x6c, 0x6c
        /*0042*/ 	.byte	0x65, 0x63, 0x74, 0x69, 0x76, 0x65, 0x2f, 0x73, 0x6d, 0x39, 0x30, 0x5f, 0x6d, 0x6d, 0x61, 0x5f
        /*0052*/ 	.byte	0x74, 0x6d, 0x61, 0x5f, 0x67, 0x6d, 0x6d, 0x61, 0x5f, 0x73, 0x73, 0x5f, 0x77, 0x61, 0x72, 0x70
        /*0062*/ 	.byte	0x73, 0x70, 0x65, 0x63, 0x69, 0x61, 0x6c, 0x69, 0x7a, 0x65, 0x64, 0x2e, 0x68, 0x70, 0x70, 0x00
	.type		__unnamed_1,@object
	.size		__unnamed_1,(.L_0 - __unnamed_1)
__unnamed_1:
        /*0072*/ 	.byte	0x76, 0x6f, 0x69, 0x64, 0x20, 0x63, 0x75, 0x74, 0x6c, 0x61, 0x73, 0x73, 0x3a, 0x3a, 0x67, 0x65
        /* <DEDUP_REMOVED lines=172> */
        /*0b42*/ 	.byte	0x3a, 0x69, 0x64, 0x65, 0x6e, 0x74, 0x69, 0x74, 0x79, 0x5d, 0x00
.L_0:


//--------------------- .nv.shared._ZN7cutlass13device_kernelINS_4gemm6kernel13GemmUniversalIN4cute5tupleIJiiiiEEENS1_10collective13CollectiveMmaINS1_34MainloopSm90TmaGmmaWarpSpecializedILi17ENS5_IJNS4_1CILi2EEENSA_ILi1EEESC_EEENS1_35KernelTmaWarpSpecializedCooperativeEEENS5_IJNSA_ILi256EEENSA_ILi160EEENSA_ILi32EEEEEEaNS5_IJlSC_lEEEaSK_NS4_8TiledMMAINS4_8MMA_AtomIJNS4_4SM904GMMA26MMA_64x32x32_S32S8S8_SS_TNEEEENS4_6LayoutISD_NS5_IJSC_NSA_ILi0EEESS_EEEEENS5_IJNS4_10UnderscoreESV_SV_EEEEENS4_13SM90_TMA_LOADENS4_14ComposedLayoutINS4_7SwizzleILi1ELi4ELi3EEENS4_18smem_ptr_flag_bitsILi8EEENSR_INS5_IJNSA_ILi8EEESI_EEENS5_IJSI_SC_EEEEEEEvNS4_8identityENS4_23SM90_TMA_LOAD_MULTICASTES18_vS19_EENS_8epilogue10collective6detail29Sm90TmaWarpSpecializedAdapterINS1D_15DefaultEpilogueIaSK_SK_NS1C_6thread17LinearCombinationIaLi1EiiLNS1H_9ScaleType4KindE0ELNS_15FloatRoundStyleE2EaEENS1_15EpilogueDefaultEEEEEvvEEEEvNT_6ParamsE --------------------------
	.section	.nv.shared._ZN7cutlass13device_kernelINS_4gemm6kernel13GemmUniversalIN4cute5tupleIJiiiiEEENS1_10collective13CollectiveMmaINS1_34MainloopSm90TmaGmmaWarpSpecializedILi17ENS5_IJNS4_1CILi2EEENSA_ILi1EEESC_EEENS1_35KernelTmaWarpSpecializedCooperativeEEENS5_IJNSA_ILi256EEENSA_ILi160EEENSA_ILi32EEEEEEaNS5_IJlSC_lEEEaSK_NS4_8TiledMMAINS4_8MMA_AtomIJNS4_4SM904GMMA26MMA_64x32x32_S32S8S8_SS_TNEEEENS4_6LayoutISD_NS5_IJSC_NSA_ILi0EEESS_EEEEENS5_IJNS4_10UnderscoreESV_SV_EEEEENS4_13SM90_TMA_LOADENS4_14ComposedLayoutINS4_7SwizzleILi1ELi4ELi3EEENS4_18smem_ptr_flag_bitsILi8EEENSR_INS5_IJNSA_ILi8EEESI_EEENS5_IJSI_SC_EEEEEEEvNS4_8identityENS4_23SM90_TMA_LOAD_MULTICASTES18_vS19_EENS_8epilogue10collective6detail29Sm90TmaWarpSpecializedAdapterINS1D_15DefaultEpilogueIaSK_SK_NS1C_6thread17LinearCombinationIaLi1EiiLNS1H_9ScaleType4KindE0ELNS_15FloatRoundStyleE2EaEENS1_15EpilogueDefaultEEEEEvvEEEEvNT_6ParamsE,"aw",@nobits
	.sectionflags	@""
	.align	16
	.zero		1024


//--------------------- .nv.shared.reserved.0     --------------------------
	.section	.nv.shared.reserved.0,"aw",@nobits
	.weak		__nv_reservedSMEM_offset_0_alias
	.size		__nv_reservedSMEM_offset_0_alias, 0, 0
	.other		__nv_reservedSMEM_offset_0_alias,@"STO_CUDA_RESERVED_SHARED STV_DEFAULT"
__nv_reservedSMEM_offset_0_alias:
	.zero		0


//--------------------- .nv.global                --------------------------
	.section	.nv.global,"aw",@nobits
.nv.global:
	.type		_ZN39_INTERNAL_76357466_4_k_cu_e33bff1b_60994cute1_E,@object
	.size		_ZN39_INTERNAL_76357466_4_k_cu_e33bff1b_60994cute1_E,(_ZN39_INTERNAL_76357466_4_k_cu_e33bff1b_60994cuda3std3__45__cpo6cbeginE - _ZN39_INTERNAL_76357466_4_k_cu_e33bff1b_60994cute1_E)
_ZN39_INTERNAL_76357466_4_k_cu_e33bff1b_60994cute1_E:
	.zero		1
	.type		_ZN39_INTERNAL_76357466_4_k_cu_e33bff1b_60994cuda3std3__45__cpo6cbeginE,@object
	.size		_ZN39_INTERNAL_76357466_4_k_cu_e33bff1b_60994cuda3std3__45__cpo6cbeginE,(_ZN39_INTERNAL_76357466_4_k_cu_e33bff1b_60994cuda3std3__48in_placeE - _ZN39_INTERNAL_76357466_4_k_cu_e33bff1b_60994cuda3std3__45__cpo6cbeginE)
_ZN39_INTERNAL_76357466_4_k_cu_e33bff1b_60994cuda3std3__45__cpo6cbeginE:
	.zero		1
	.type		_ZN39_INTERNAL_76357466_4_k_cu_e33bff1b_60994cuda3std3__48in_placeE,@object
	.size		_ZN39_INTERNAL_76357466_4_k_cu_e33bff1b_60994cuda3std3__48in_placeE,(_ZN39_INTERNAL_76357466_4_k_cu_e33bff1b_60994cuda3std6ranges3__45__cpo9iter_moveE - _ZN39_INTERNAL_76357466_4_k_cu_e33bff1b_60994cuda3std3__48in_placeE)
_ZN39_INTERNAL_76357466_4_k_cu_e33bff1b_60994cuda3std3__48in_placeE:
	.zero		1
	.type		_ZN39_INTERNAL_76357466_4_k_cu_e33bff1b_60994cuda3std6ranges3__45__cpo9iter_moveE,@object
	.size		_ZN39_INTERNAL_76357466_4_k_cu_e33bff1b_60994cuda3std6ranges3__45__cpo9iter_moveE,(_ZN39_INTERNAL_76357466_4_k_cu_e33bff1b_60994cuda3std3__45__cpo5beginE - _ZN39_INTERNAL_76357466_4_k_cu_e33bff1b_60994cuda3std6ranges3__45__cpo9iter_moveE)
_ZN39_INTERNAL_76357466_4_k_cu_e33bff1b_60994cuda3std6ranges3__45__cpo9iter_moveE:
	.zero		1
	.type		_ZN39_INTERNAL_76357466_4_k_cu_e33bff1b_60994cuda3std3__45__cpo5beginE,@object
	.size		_ZN39_INTERNAL_76357466_4_k_cu_e33bff1b_60994cuda3std3__45__cpo5beginE,(_ZN39_INTERNAL_76357466_4_k_cu_e33bff1b_60994cuda3std3__441_GLOBAL__N__76357466_4_k_cu_e33bff1b_60996ignoreE - _ZN39_INTERNAL_76357466_4_k_cu_e33bff1b_60994cuda3std3__45__cpo5beginE)
_ZN39_INTERNAL_76357466_4_k_cu_e33bff1b_60994cuda3std3__45__cpo5beginE:
	.zero		1
	.type		_ZN39_INTERNAL_76357466_4_k_cu_e33bff1b_60994cuda3std3__441_GLOBAL__N__76357466_4_k_cu_e33bff1b_60996ignoreE,@object
	.size		_ZN39_INTERNAL_76357466_4_k_cu_e33bff1b_60994cuda3std3__441_GLOBAL__N__76357466_4_k_cu_e33bff1b_60996ignoreE,(_ZN39_INTERNAL_76357466_4_k_cu_e33bff1b_60994cute7productE - _ZN39_INTERNAL_76357466_4_k_cu_e33bff1b_60994cuda3std3__441_GLOBAL__N__76357466_4_k_cu_e33bff1b_60996ignoreE)
_ZN39_INTERNAL_76357466_4_k_cu_e33bff1b_60994cuda3std3__441_GLOBAL__N__76357466_4_k_cu_e33bff1b_60996ignoreE:
	.zero		1
	.type		_ZN39_INTERNAL_76357466_4_k_cu_e33bff1b_60994cute7productE,@object
	.size		_ZN39_INTERNAL_76357466_4_k_cu_e33bff1b_60994cute7productE,(_ZN39_INTERNAL_76357466_4_k_cu_e33bff1b_60994cuda3std3__45__cpo3endE - _ZN39_INTERNAL_76357466_4_k_cu_e33bff1b_60994cute7productE)
_ZN39_INTERNAL_76357466_4_k_cu_e33bff1b_60994cute7productE:
	.zero		1
	.type		_ZN39_INTERNAL_76357466_4_k_cu_e33bff1b_60994cuda3std3__45__cpo3endE,@object
	.size		_ZN39_INTERNAL_76357466_4_k_cu_e33bff1b_60994cuda3std3__45__cpo3endE,(_ZN39_INTERNAL_76357466_4_k_cu_e33bff1b_60994cuda3std3__419piecewise_constructE - _ZN39_INTERNAL_76357466_4_k_cu_e33bff1b_60994cuda3std3__45__cpo3endE)
_ZN39_INTERNAL_76357466_4_k_cu_e33bff1b_60994cuda3std3__45__cpo3endE:
	.zero		1
	.type		_ZN39_INTERNAL_76357466_4_k_cu_e33bff1b_60994cuda3std3__419piecewise_constructE,@object
	.size		_ZN39_INTERNAL_76357466_4_k_cu_e33bff1b_60994cuda3std3__419piecewise_constructE,(_ZN39_INTERNAL_76357466_4_k_cu_e33bff1b_60994cuda3std3__45__cpo4cendE - _ZN39_INTERNAL_76357466_4_k_cu_e33bff1b_60994cuda3std3__419piecewise_constructE)
_ZN39_INTERNAL_76357466_4_k_cu_e33bff1b_60994cuda3std3__419piecewise_constructE:
	.zero		1
	.type		_ZN39_INTERNAL_76357466_4_k_cu_e33bff1b_60994cuda3std3__45__cpo4cendE,@object
	.size		_ZN39_INTERNAL_76357466_4_k_cu_e33bff1b_60994cuda3std3__45__cpo4cendE,(_ZN39_INTERNAL_76357466_4_k_cu_e33bff1b_60994cuda3std6ranges3__45__cpo4swapE - _ZN39_INTERNAL_76357466_4_k_cu_e33bff1b_60994cuda3std3__45__cpo4cendE)
_ZN39_INTERNAL_76357466_4_k_cu_e33bff1b_60994cuda3std3__45__cpo4cendE:
	.zero		1
	.type		_ZN39_INTERNAL_76357466_4_k_cu_e33bff1b_60994cuda3std6ranges3__45__cpo4swapE,@object
	.size		_ZN39_INTERNAL_76357466_4_k_cu_e33bff1b_60994cuda3std6ranges3__45__cpo4swapE,(.L_8 - _ZN39_INTERNAL_76357466_4_k_cu_e33bff1b_60994cuda3std6ranges3__45__cpo4swapE)
_ZN39_INTERNAL_76357466_4_k_cu_e33bff1b_60994cuda3std6ranges3__45__cpo4swapE:
	.zero		1
.L_8:


//--------------------- .nv.constant0._ZN7cutlass13device_kernelINS_4gemm6kernel13GemmUniversalIN4cute5tupleIJiiiiEEENS1_10collective13CollectiveMmaINS1_34MainloopSm90TmaGmmaWarpSpecializedILi17ENS5_IJNS4_1CILi2EEENSA_ILi1EEESC_EEENS1_35KernelTmaWarpSpecializedCooperativeEEENS5_IJNSA_ILi256EEENSA_ILi160EEENSA_ILi32EEEEEEaNS5_IJlSC_lEEEaSK_NS4_8TiledMMAINS4_8MMA_AtomIJNS4_4SM904GMMA26MMA_64x32x32_S32S8S8_SS_TNEEEENS4_6LayoutISD_NS5_IJSC_NSA_ILi0EEESS_EEEEENS5_IJNS4_10UnderscoreESV_SV_EEEEENS4_13SM90_TMA_LOADENS4_14ComposedLayoutINS4_7SwizzleILi1ELi4ELi3EEENS4_18smem_ptr_flag_bitsILi8EEENSR_INS5_IJNSA_ILi8EEESI_EEENS5_IJSI_SC_EEEEEEEvNS4_8identityENS4_23SM90_TMA_LOAD_MULTICASTES18_vS19_EENS_8epilogue10collective6detail29Sm90TmaWarpSpecializedAdapterINS1D_15DefaultEpilogueIaSK_SK_NS1C_6thread17LinearCombinationIaLi1EiiLNS1H_9ScaleType4KindE0ELNS_15FloatRoundStyleE2EaEENS1_15EpilogueDefaultEEEEEvvEEEEvNT_6ParamsE --------------------------
	.section	.nv.constant0._ZN7cutlass13device_kernelINS_4gemm6kernel13GemmUniversalIN4cute5tupleIJiiiiEEENS1_10collective13CollectiveMmaINS1_34MainloopSm90TmaGmmaWarpSpecializedILi17ENS5_IJNS4_1CILi2EEENSA_ILi1EEESC_EEENS1_35KernelTmaWarpSpecializedCooperativeEEENS5_IJNSA_ILi256EEENSA_ILi160EEENSA_ILi32EEEEEEaNS5_IJlSC_lEEEaSK_NS4_8TiledMMAINS4_8MMA_AtomIJNS4_4SM904GMMA26MMA_64x32x32_S32S8S8_SS_TNEEEENS4_6LayoutISD_NS5_IJSC_NSA_ILi0EEESS_EEEEENS5_IJNS4_10UnderscoreESV_SV_EEEEENS4_13SM90_TMA_LOADENS4_14ComposedLayoutINS4_7SwizzleILi1ELi4ELi3EEENS4_18smem_ptr_flag_bitsILi8EEENSR_INS5_IJNSA_ILi8EEESI_EEENS5_IJSI_SC_EEEEEEEvNS4_8identityENS4_23SM90_TMA_LOAD_MULTICASTES18_vS19_EENS_8epilogue10collective6detail29Sm90TmaWarpSpecializedAdapterINS1D_15DefaultEpilogueIaSK_SK_NS1C_6thread17LinearCombinationIaLi1EiiLNS1H_9ScaleType4KindE0ELNS_15FloatRoundStyleE2EaEENS1_15EpilogueDefaultEEEEEvvEEEEvNT_6ParamsE,"a",@progbits
	.sectionflags	@""
	.align	4
.nv.constant0._ZN7cutlass13device_kernelINS_4gemm6kernel13GemmUniversalIN4cute5tupleIJiiiiEEENS1_10collective13CollectiveMmaINS1_34MainloopSm90TmaGmmaWarpSpecializedILi17ENS5_IJNS4_1CILi2EEENSA_ILi1EEESC_EEENS1_35KernelTmaWarpSpecializedCooperativeEEENS5_IJNSA_ILi256EEENSA_ILi160EEENSA_ILi32EEEEEEaNS5_IJlSC_lEEEaSK_NS4_8TiledMMAINS4_8MMA_AtomIJNS4_4SM904GMMA26MMA_64x32x32_S32S8S8_SS_TNEEEENS4_6LayoutISD_NS5_IJSC_NSA_ILi0EEESS_EEEEENS5_IJNS4_10UnderscoreESV_SV_EEEEENS4_13SM90_TMA_LOADENS4_14ComposedLayoutINS4_7SwizzleILi1ELi4ELi3EEENS4_18smem_ptr_flag_bitsILi8EEENSR_INS5_IJNSA_ILi8EEESI_EEENS5_IJSI_SC_EEEEEEEvNS4_8identityENS4_23SM90_TMA_LOAD_MULTICASTES18_vS19_EENS_8epilogue10collective6detail29Sm90TmaWarpSpecializedAdapterINS1D_15DefaultEpilogueIaSK_SK_NS1C_6thread17LinearCombinationIaLi1EiiLNS1H_9ScaleType4KindE0ELNS_15FloatRoundStyleE2EaEENS1_15EpilogueDefaultEEEEEvvEEEEvNT_6ParamsE:
	.zero		1664


//--------------------- SYMBOLS --------------------------

	.type		.nv.reservedSmem.offset0,@object
	.size		.nv.reservedSmem.offset0,0x4
	.type		__assertfail,@function
